//
// Generated by NVIDIA NVVM Compiler
//
// Compiler Build ID: CL-36424714
// Cuda compilation tools, release 13.0, V13.0.88
// Based on NVVM 20.0.0
//

.version 9.0
.target sm_100
.address_size 64

	// .globl	_Z22deltaauc_exact_wrapperPfPKiPKfS1_S1_S1_S1_iiii

.visible .entry _Z22deltaauc_exact_wrapperPfPKiPKfS1_S1_S1_S1_iiii(
	.param .u64 .ptr .align 1 _Z22deltaauc_exact_wrapperPfPKiPKfS1_S1_S1_S1_iiii_param_0,
	.param .u64 .ptr .align 1 _Z22deltaauc_exact_wrapperPfPKiPKfS1_S1_S1_S1_iiii_param_1,
	.param .u64 .ptr .align 1 _Z22deltaauc_exact_wrapperPfPKiPKfS1_S1_S1_S1_iiii_param_2,
	.param .u64 .ptr .align 1 _Z22deltaauc_exact_wrapperPfPKiPKfS1_S1_S1_S1_iiii_param_3,
	.param .u64 .ptr .align 1 _Z22deltaauc_exact_wrapperPfPKiPKfS1_S1_S1_S1_iiii_param_4,
	.param .u64 .ptr .align 1 _Z22deltaauc_exact_wrapperPfPKiPKfS1_S1_S1_S1_iiii_param_5,
	.param .u64 .ptr .align 1 _Z22deltaauc_exact_wrapperPfPKiPKfS1_S1_S1_S1_iiii_param_6,
	.param .u32 _Z22deltaauc_exact_wrapperPfPKiPKfS1_S1_S1_S1_iiii_param_7,
	.param .u32 _Z22deltaauc_exact_wrapperPfPKiPKfS1_S1_S1_S1_iiii_param_8,
	.param .u32 _Z22deltaauc_exact_wrapperPfPKiPKfS1_S1_S1_S1_iiii_param_9,
	.param .u32 _Z22deltaauc_exact_wrapperPfPKiPKfS1_S1_S1_S1_iiii_param_10
)
{
	.reg .pred 	%p<6>;
	.reg .b32 	%r<27>;
	.reg .b32 	%f<25>;
	.reg .b64 	%rd<35>;
	.reg .b64 	%fd<22>;

	ld.param.u64 	%rd2, [_Z22deltaauc_exact_wrapperPfPKiPKfS1_S1_S1_S1_iiii_param_1];
	ld.param.u64 	%rd4, [_Z22deltaauc_exact_wrapperPfPKiPKfS1_S1_S1_S1_iiii_param_3];
	ld.param.u64 	%rd5, [_Z22deltaauc_exact_wrapperPfPKiPKfS1_S1_S1_S1_iiii_param_4];
	ld.param.u64 	%rd6, [_Z22deltaauc_exact_wrapperPfPKiPKfS1_S1_S1_S1_iiii_param_5];
	ld.param.u64 	%rd7, [_Z22deltaauc_exact_wrapperPfPKiPKfS1_S1_S1_S1_iiii_param_6];
	ld.param.u32 	%r8, [_Z22deltaauc_exact_wrapperPfPKiPKfS1_S1_S1_S1_iiii_param_7];
	ld.param.u32 	%r9, [_Z22deltaauc_exact_wrapperPfPKiPKfS1_S1_S1_S1_iiii_param_8];
	ld.param.u32 	%r10, [_Z22deltaauc_exact_wrapperPfPKiPKfS1_S1_S1_S1_iiii_param_9];
	ld.param.u32 	%r11, [_Z22deltaauc_exact_wrapperPfPKiPKfS1_S1_S1_S1_iiii_param_10];
	mov.u32 	%r12, %tid.x;
	mov.u32 	%r13, %ctaid.x;
	mov.u32 	%r14, %ntid.x;
	mul.lo.s32 	%r15, %r13, %r14;
	or.b32  	%r16, %r15, %r12;
	setp.ne.s32 	%p1, %r16, 0;
	@%p1 bra 	$L__BB0_5;
	ld.param.u64 	%rd34, [_Z22deltaauc_exact_wrapperPfPKiPKfS1_S1_S1_S1_iiii_param_2];
	cvta.to.global.u64 	%rd8, %rd4;
	cvta.to.global.u64 	%rd9, %rd5;
	cvta.to.global.u64 	%rd10, %rd34;
	cvta.to.global.u64 	%rd11, %rd2;
	mul.wide.s32 	%rd12, %r10, 4;
	add.s64 	%rd13, %rd10, %rd12;
	ld.global.f32 	%f6, [%rd13];
	mul.wide.s32 	%rd14, %r11, 4;
	add.s64 	%rd15, %rd10, %rd14;
	ld.global.f32 	%f7, [%rd15];
	setp.lt.f32 	%p2, %f6, %f7;
	selp.b32 	%r1, %r11, %r10, %p2;
	selp.b32 	%r2, %r10, %r11, %p2;
	mul.wide.s32 	%rd16, %r1, 4;
	add.s64 	%rd17, %rd10, %rd16;
	ld.global.f32 	%f1, [%rd17];
	mul.wide.s32 	%rd18, %r2, 4;
	add.s64 	%rd19, %rd10, %rd18;
	ld.global.f32 	%f2, [%rd19];
	add.s64 	%rd20, %rd11, %rd16;
	ld.global.u32 	%r17, [%rd20];
	add.s64 	%rd21, %rd11, %rd18;
	ld.global.u32 	%r18, [%rd21];
	sub.s32 	%r3, %r18, %r17;
	add.s64 	%rd22, %rd8, %rd16;
	ld.global.u32 	%r4, [%rd22];
	add.s64 	%rd23, %rd9, %rd16;
	ld.global.u32 	%r5, [%rd23];
	add.s64 	%rd24, %rd8, %rd18;
	ld.global.u32 	%r6, [%rd24];
	add.s64 	%rd25, %rd9, %rd18;
	ld.global.u32 	%r7, [%rd25];
	setp.ne.s32 	%p3, %r3, -1;
	@%p3 bra 	$L__BB0_3;
	add.s32 	%r21, %r7, %r4;
	cvt.rn.f64.s32 	%fd1, %r21;
	add.f64 	%fd2, %fd1, 0dC000000000000000;
	cvt.rn.f32.f64 	%f24, %fd2;
	bra.uni 	$L__BB0_4;
$L__BB0_3:
	add.s32 	%r19, %r4, %r7;
	neg.s32 	%r20, %r19;
	cvt.rn.f32.s32 	%f24, %r20;
$L__BB0_4:
	ld.param.u64 	%rd33, [_Z22deltaauc_exact_wrapperPfPKiPKfS1_S1_S1_S1_iiii_param_0];
	cvt.rn.f32.s32 	%f8, %r3;
	cvt.rn.f64.s32 	%fd3, %r4;
	cvt.rn.f64.s32 	%fd4, %r5;
	cvt.f64.f32 	%fd5, %f8;
	cvt.rn.f64.s32 	%fd6, %r7;
	add.f64 	%fd7, %fd5, %fd6;
	cvt.rn.f32.s32 	%f9, %r6;
	sub.f32 	%f10, %f9, %f8;
	cvt.f64.f32 	%fd8, %f10;
	mul.f64 	%fd9, %fd8, 0d3FE0000000000000;
	mul.f64 	%fd10, %fd7, %fd9;
	cvt.rn.f64.s32 	%fd11, %r6;
	mul.f64 	%fd12, %fd11, 0d3FE0000000000000;
	mul.f64 	%fd13, %fd12, %fd6;
	sub.f64 	%fd14, %fd13, %fd10;
	cvt.rn.f32.f64 	%f11, %fd14;
	sub.f64 	%fd15, %fd4, %fd5;
	add.f64 	%fd16, %fd5, %fd3;
	mul.f64 	%fd17, %fd16, 0d3FE0000000000000;
	mul.f64 	%fd18, %fd17, %fd15;
	mul.f64 	%fd19, %fd3, 0d3FE0000000000000;
	mul.f64 	%fd20, %fd19, %fd4;
	sub.f64 	%fd21, %fd20, %fd18;
	cvt.rn.f32.f64 	%f12, %fd21;
	setp.eq.s32 	%p4, %r3, 0;
	setp.eq.f32 	%p5, %f1, %f2;
	selp.f32 	%f13, 0f00000000, 0f3F800000, %p4;
	selp.f32 	%f14, 0f00000000, %f13, %p5;
	add.f32 	%f15, %f24, %f12;
	add.f32 	%f16, %f15, %f11;
	cvta.to.global.u64 	%rd26, %rd7;
	add.s64 	%rd28, %rd26, %rd16;
	ld.global.u32 	%r22, [%rd28];
	cvta.to.global.u64 	%rd29, %rd6;
	add.s64 	%rd31, %rd29, %rd18;
	ld.global.u32 	%r23, [%rd31];
	sub.s32 	%r24, %r22, %r23;
	abs.s32 	%r25, %r24;
	cvt.rn.f32.s32 	%f17, %r25;
	mul.f32 	%f18, %f8, %f17;
	sub.f32 	%f19, %f16, %f18;
	mul.f32 	%f20, %f14, %f19;
	mul.lo.s32 	%r26, %r9, %r8;
	cvt.rn.f32.s32 	%f21, %r26;
	div.rn.f32 	%f22, %f20, %f21;
	cvta.to.global.u64 	%rd32, %rd33;
	atom.global.add.f32 	%f23, [%rd32], %f22;
$L__BB0_5:
	ret;

}
	// .globl	_Z35sigmoid_pairwise_loss_auc_exact_gpuiPfPKiPKfS1_S1_S1_S1_ii
.visible .entry _Z35sigmoid_pairwise_loss_auc_exact_gpuiPfPKiPKfS1_S1_S1_S1_ii(
	.param .u32 _Z35sigmoid_pairwise_loss_auc_exact_gpuiPfPKiPKfS1_S1_S1_S1_ii_param_0,
	.param .u64 .ptr .align 1 _Z35sigmoid_pairwise_loss_auc_exact_gpuiPfPKiPKfS1_S1_S1_S1_ii_param_1,
	.param .u64 .ptr .align 1 _Z35sigmoid_pairwise_loss_auc_exact_gpuiPfPKiPKfS1_S1_S1_S1_ii_param_2,
	.param .u64 .ptr .align 1 _Z35sigmoid_pairwise_loss_auc_exact_gpuiPfPKiPKfS1_S1_S1_S1_ii_param_3,
	.param .u64 .ptr .align 1 _Z35sigmoid_pairwise_loss_auc_exact_gpuiPfPKiPKfS1_S1_S1_S1_ii_param_4,
	.param .u64 .ptr .align 1 _Z35sigmoid_pairwise_loss_auc_exact_gpuiPfPKiPKfS1_S1_S1_S1_ii_param_5,
	.param .u64 .ptr .align 1 _Z35sigmoid_pairwise_loss_auc_exact_gpuiPfPKiPKfS1_S1_S1_S1_ii_param_6,
	.param .u64 .ptr .align 1 _Z35sigmoid_pairwise_loss_auc_exact_gpuiPfPKiPKfS1_S1_S1_S1_ii_param_7,
	.param .u32 _Z35sigmoid_pairwise_loss_auc_exact_gpuiPfPKiPKfS1_S1_S1_S1_ii_param_8,
	.param .u32 _Z35sigmoid_pairwise_loss_auc_exact_gpuiPfPKiPKfS1_S1_S1_S1_ii_param_9
)
{
	.reg .pred 	%p<14>;
	.reg .b32 	%r<69>;
	.reg .b32 	%f<56>;
	.reg .b64 	%rd<41>;
	.reg .b64 	%fd<83>;

	ld.param.u32 	%r27, [_Z35sigmoid_pairwise_loss_auc_exact_gpuiPfPKiPKfS1_S1_S1_S1_ii_param_0];
	ld.param.u64 	%rd14, [_Z35sigmoid_pairwise_loss_auc_exact_gpuiPfPKiPKfS1_S1_S1_S1_ii_param_2];
	ld.param.u64 	%rd15, [_Z35sigmoid_pairwise_loss_auc_exact_gpuiPfPKiPKfS1_S1_S1_S1_ii_param_3];
	ld.param.u64 	%rd12, [_Z35sigmoid_pairwise_loss_auc_exact_gpuiPfPKiPKfS1_S1_S1_S1_ii_param_6];
	ld.param.u64 	%rd13, [_Z35sigmoid_pairwise_loss_auc_exact_gpuiPfPKiPKfS1_S1_S1_S1_ii_param_7];
	ld.param.u32 	%r25, [_Z35sigmoid_pairwise_loss_auc_exact_gpuiPfPKiPKfS1_S1_S1_S1_ii_param_8];
	ld.param.u32 	%r26, [_Z35sigmoid_pairwise_loss_auc_exact_gpuiPfPKiPKfS1_S1_S1_S1_ii_param_9];
	cvta.to.global.u64 	%rd1, %rd15;
	cvta.to.global.u64 	%rd2, %rd14;
	mov.u32 	%r28, %tid.x;
	mov.u32 	%r29, %ctaid.x;
	mov.u32 	%r30, %ntid.x;
	mad.lo.s32 	%r1, %r29, %r30, %r28;
	setp.ge.s32 	%p1, %r1, %r27;
	@%p1 bra 	$L__BB1_14;
	mul.wide.u32 	%rd16, %r1, 4;
	add.s64 	%rd17, %rd2, %rd16;
	ld.global.u32 	%r2, [%rd17];
	add.s64 	%rd18, %rd1, %rd16;
	ld.global.f32 	%f1, [%rd18];
	mul.lo.s32 	%r32, %r26, %r25;
	cvt.rn.f32.s32 	%f2, %r32;
	mov.b32 	%r33, 1127219200;
	mov.b32 	%r34, -2147483648;
	mov.b64 	%fd1, {%r34, %r33};
	neg.s32 	%r64, %r1;
	cvta.to.global.u64 	%rd3, %rd13;
	cvta.to.global.u64 	%rd4, %rd12;
	mov.f32 	%f54, 0f00000000;
	mov.b32 	%r63, -1;
	mov.u64 	%rd39, %rd2;
	mov.u64 	%rd40, %rd1;
$L__BB1_2:
	ld.param.u64 	%rd38, [_Z35sigmoid_pairwise_loss_auc_exact_gpuiPfPKiPKfS1_S1_S1_S1_ii_param_5];
	ld.param.u64 	%rd37, [_Z35sigmoid_pairwise_loss_auc_exact_gpuiPfPKiPKfS1_S1_S1_S1_ii_param_4];
	add.s32 	%r63, %r63, 1;
	ld.global.u32 	%r35, [%rd39];
	sub.s32 	%r36, %r2, %r35;
	cvt.rn.f64.s32 	%fd13, %r36;
	fma.rn.f64 	%fd14, %fd13, 0d3FE0000000000000, 0d3FE0000000000000;
	cvt.rn.f32.f64 	%f4, %fd14;
	ld.global.f32 	%f14, [%rd40];
	div.rn.f32 	%f5, %f14, %f1;
	setp.lt.f32 	%p2, %f1, %f14;
	selp.b32 	%r7, %r63, %r1, %p2;
	selp.b32 	%r8, %r1, %r63, %p2;
	mul.wide.u32 	%rd19, %r7, 4;
	add.s64 	%rd20, %rd1, %rd19;
	ld.global.f32 	%f6, [%rd20];
	mul.wide.u32 	%rd21, %r8, 4;
	add.s64 	%rd22, %rd1, %rd21;
	ld.global.f32 	%f7, [%rd22];
	add.s64 	%rd23, %rd2, %rd19;
	ld.global.u32 	%r37, [%rd23];
	add.s64 	%rd24, %rd2, %rd21;
	ld.global.u32 	%r38, [%rd24];
	sub.s32 	%r9, %r38, %r37;
	cvta.to.global.u64 	%rd25, %rd37;
	add.s64 	%rd26, %rd25, %rd19;
	ld.global.u32 	%r10, [%rd26];
	cvta.to.global.u64 	%rd27, %rd38;
	add.s64 	%rd28, %rd27, %rd19;
	ld.global.u32 	%r11, [%rd28];
	add.s64 	%rd29, %rd25, %rd21;
	ld.global.u32 	%r12, [%rd29];
	add.s64 	%rd30, %rd27, %rd21;
	ld.global.u32 	%r13, [%rd30];
	setp.ne.s32 	%p3, %r9, -1;
	@%p3 bra 	$L__BB1_4;
	add.s32 	%r41, %r13, %r10;
	cvt.rn.f64.s32 	%fd15, %r41;
	add.f64 	%fd16, %fd15, 0dC000000000000000;
	cvt.rn.f32.f64 	%f55, %fd16;
	bra.uni 	$L__BB1_5;
$L__BB1_4:
	add.s32 	%r39, %r10, %r13;
	neg.s32 	%r40, %r39;
	cvt.rn.f32.s32 	%f55, %r40;
$L__BB1_5:
	cvt.f64.f32 	%fd17, %f5;
	add.f64 	%fd18, %fd17, 0d3FF0000000000000;
	rcp.rn.f64 	%fd19, %fd18;
	cvt.rn.f32.f64 	%f15, %fd19;
	cvt.rn.f32.s32 	%f16, %r9;
	cvt.rn.f64.s32 	%fd20, %r10;
	cvt.rn.f64.s32 	%fd21, %r11;
	cvt.f64.f32 	%fd22, %f16;
	cvt.rn.f64.s32 	%fd23, %r13;
	add.f64 	%fd24, %fd22, %fd23;
	cvt.rn.f32.s32 	%f17, %r12;
	sub.f32 	%f18, %f17, %f16;
	cvt.f64.f32 	%fd25, %f18;
	mul.f64 	%fd26, %fd25, 0d3FE0000000000000;
	mul.f64 	%fd27, %fd24, %fd26;
	cvt.rn.f64.s32 	%fd28, %r12;
	mul.f64 	%fd29, %fd28, 0d3FE0000000000000;
	mul.f64 	%fd30, %fd29, %fd23;
	sub.f64 	%fd31, %fd30, %fd27;
	cvt.rn.f32.f64 	%f19, %fd31;
	sub.f64 	%fd32, %fd21, %fd22;
	add.f64 	%fd33, %fd22, %fd20;
	mul.f64 	%fd34, %fd33, 0d3FE0000000000000;
	mul.f64 	%fd35, %fd34, %fd32;
	mul.f64 	%fd36, %fd20, 0d3FE0000000000000;
	mul.f64 	%fd37, %fd36, %fd21;
	sub.f64 	%fd38, %fd37, %fd35;
	cvt.rn.f32.f64 	%f20, %fd38;
	setp.eq.s32 	%p4, %r9, 0;
	setp.eq.f32 	%p5, %f6, %f7;
	selp.f32 	%f21, 0f00000000, 0f3F800000, %p4;
	selp.f32 	%f22, 0f00000000, %f21, %p5;
	add.f32 	%f23, %f55, %f20;
	add.f32 	%f24, %f23, %f19;
	mul.wide.u32 	%rd31, %r7, 4;
	add.s64 	%rd32, %rd3, %rd31;
	ld.global.u32 	%r43, [%rd32];
	mul.wide.u32 	%rd33, %r8, 4;
	add.s64 	%rd34, %rd4, %rd33;
	ld.global.u32 	%r44, [%rd34];
	sub.s32 	%r45, %r43, %r44;
	abs.s32 	%r46, %r45;
	cvt.rn.f32.s32 	%f25, %r46;
	mul.f32 	%f26, %f16, %f25;
	sub.f32 	%f27, %f24, %f26;
	mul.f32 	%f28, %f22, %f27;
	div.rn.f32 	%f29, %f28, %f2;
	abs.f32 	%f30, %f29;
	cvt.f64.f32 	%fd2, %f30;
	add.f32 	%f31, %f15, 0f1E3CE508;
	setp.lt.f32 	%p6, %f31, 0f00800000;
	mul.f32 	%f32, %f31, 0f4B000000;
	selp.f32 	%f33, %f32, %f31, %p6;
	selp.f32 	%f34, 0fC1B80000, 0f00000000, %p6;
	mov.b32 	%r47, %f33;
	add.s32 	%r48, %r47, -1059760811;
	and.b32  	%r49, %r48, -8388608;
	sub.s32 	%r50, %r47, %r49;
	mov.b32 	%f35, %r50;
	cvt.rn.f32.s32 	%f36, %r49;
	fma.rn.f32 	%f37, %f36, 0f34000000, %f34;
	add.f32 	%f38, %f35, 0fBF800000;
	fma.rn.f32 	%f39, %f38, 0fBE055027, 0f3E1039F6;
	fma.rn.f32 	%f40, %f39, %f38, 0fBDF8CDCC;
	fma.rn.f32 	%f41, %f40, %f38, 0f3E0F2955;
	fma.rn.f32 	%f42, %f41, %f38, 0fBE2AD8B9;
	fma.rn.f32 	%f43, %f42, %f38, 0f3E4CED0B;
	fma.rn.f32 	%f44, %f43, %f38, 0fBE7FFF22;
	fma.rn.f32 	%f45, %f44, %f38, 0f3EAAAA78;
	fma.rn.f32 	%f46, %f45, %f38, 0fBF000000;
	mul.f32 	%f47, %f38, %f46;
	fma.rn.f32 	%f48, %f47, %f38, %f38;
	fma.rn.f32 	%f49, %f37, 0f3F317218, %f48;
	setp.gt.u32 	%p7, %r47, 2139095039;
	fma.rn.f32 	%f50, %f33, 0f7F800000, 0f7F800000;
	selp.f32 	%f51, %f50, %f49, %p7;
	setp.eq.f32 	%p8, %f33, 0f00000000;
	selp.f32 	%f52, 0fFF800000, %f51, %p8;
	mul.f32 	%f11, %f52, %f4;
	cvt.f64.f32 	%fd3, %f4;
	cvt.f64.f32 	%fd39, %f15;
	mov.f64 	%fd40, 0d3FF0000000000000;
	sub.f64 	%fd41, %fd40, %fd39;
	add.f64 	%fd80, %fd41, 0d3BC79CA100000000;
	{
	.reg .b32 %temp; 
	mov.b64 	{%temp, %r65}, %fd80;
	}
	{
	.reg .b32 %temp; 
	mov.b64 	{%r66, %temp}, %fd80;
	}
	setp.gt.s32 	%p9, %r65, 1048575;
	mov.b32 	%r67, -1023;
	@%p9 bra 	$L__BB1_7;
	mul.f64 	%fd80, %fd80, 0d4350000000000000;
	{
	.reg .b32 %temp; 
	mov.b64 	{%temp, %r65}, %fd80;
	}
	{
	.reg .b32 %temp; 
	mov.b64 	{%r66, %temp}, %fd80;
	}
	mov.b32 	%r67, -1077;
$L__BB1_7:
	add.s32 	%r52, %r65, -1;
	setp.gt.u32 	%p10, %r52, 2146435070;
	@%p10 bra 	$L__BB1_11;
	shr.u32 	%r55, %r65, 20;
	add.s32 	%r68, %r67, %r55;
	and.b32  	%r56, %r65, 1048575;
	or.b32  	%r57, %r56, 1072693248;
	mov.b64 	%fd81, {%r66, %r57};
	setp.lt.u32 	%p12, %r57, 1073127583;
	@%p12 bra 	$L__BB1_10;
	{
	.reg .b32 %temp; 
	mov.b64 	{%r58, %temp}, %fd81;
	}
	{
	.reg .b32 %temp; 
	mov.b64 	{%temp, %r59}, %fd81;
	}
	add.s32 	%r60, %r59, -1048576;
	mov.b64 	%fd81, {%r58, %r60};
	add.s32 	%r68, %r68, 1;
$L__BB1_10:
	add.f64 	%fd43, %fd81, 0dBFF0000000000000;
	add.f64 	%fd44, %fd81, 0d3FF0000000000000;
	rcp.approx.ftz.f64 	%fd45, %fd44;
	neg.f64 	%fd46, %fd44;
	fma.rn.f64 	%fd47, %fd46, %fd45, 0d3FF0000000000000;
	fma.rn.f64 	%fd48, %fd47, %fd47, %fd47;
	fma.rn.f64 	%fd49, %fd48, %fd45, %fd45;
	mul.f64 	%fd50, %fd43, %fd49;
	fma.rn.f64 	%fd51, %fd43, %fd49, %fd50;
	mul.f64 	%fd52, %fd51, %fd51;
	fma.rn.f64 	%fd53, %fd52, 0d3EB1380B3AE80F1E, 0d3ED0EE258B7A8B04;
	fma.rn.f64 	%fd54, %fd53, %fd52, 0d3EF3B2669F02676F;
	fma.rn.f64 	%fd55, %fd54, %fd52, 0d3F1745CBA9AB0956;
	fma.rn.f64 	%fd56, %fd55, %fd52, 0d3F3C71C72D1B5154;
	fma.rn.f64 	%fd57, %fd56, %fd52, 0d3F624924923BE72D;
	fma.rn.f64 	%fd58, %fd57, %fd52, 0d3F8999999999A3C4;
	fma.rn.f64 	%fd59, %fd58, %fd52, 0d3FB5555555555554;
	sub.f64 	%fd60, %fd43, %fd51;
	add.f64 	%fd61, %fd60, %fd60;
	neg.f64 	%fd62, %fd51;
	fma.rn.f64 	%fd63, %fd62, %fd43, %fd61;
	mul.f64 	%fd64, %fd49, %fd63;
	mul.f64 	%fd65, %fd52, %fd59;
	fma.rn.f64 	%fd66, %fd65, %fd51, %fd64;
	xor.b32  	%r61, %r68, -2147483648;
	mov.b32 	%r62, 1127219200;
	mov.b64 	%fd67, {%r61, %r62};
	sub.f64 	%fd68, %fd67, %fd1;
	fma.rn.f64 	%fd69, %fd68, 0d3FE62E42FEFA39EF, %fd51;
	fma.rn.f64 	%fd70, %fd68, 0dBFE62E42FEFA39EF, %fd69;
	sub.f64 	%fd71, %fd70, %fd51;
	sub.f64 	%fd72, %fd66, %fd71;
	fma.rn.f64 	%fd73, %fd68, 0d3C7ABC9E3B39803F, %fd72;
	add.f64 	%fd82, %fd69, %fd73;
	bra.uni 	$L__BB1_12;
$L__BB1_11:
	fma.rn.f64 	%fd42, %fd80, 0d7FF0000000000000, 0d7FF0000000000000;
	{
	.reg .b32 %temp; 
	mov.b64 	{%temp, %r53}, %fd80;
	}
	and.b32  	%r54, %r53, 2147483647;
	setp.eq.s32 	%p11, %r54, 0;
	selp.f64 	%fd82, 0dFFF0000000000000, %fd42, %p11;
$L__BB1_12:
	mov.f64 	%fd74, 0d3FF0000000000000;
	sub.f64 	%fd75, %fd74, %fd3;
	cvt.f64.f32 	%fd76, %f11;
	fma.rn.f64 	%fd77, %fd75, %fd82, %fd76;
	cvt.f64.f32 	%fd78, %f54;
	fma.rn.f64 	%fd79, %fd77, %fd2, %fd78;
	cvt.rn.f32.f64 	%f54, %fd79;
	add.s32 	%r64, %r64, 1;
	add.s64 	%rd40, %rd40, 4;
	add.s64 	%rd39, %rd39, 4;
	setp.ne.s32 	%p13, %r64, 1;
	@%p13 bra 	$L__BB1_2;
	ld.param.u64 	%rd36, [_Z35sigmoid_pairwise_loss_auc_exact_gpuiPfPKiPKfS1_S1_S1_S1_ii_param_1];
	cvta.to.global.u64 	%rd35, %rd36;
	atom.global.add.f32 	%f53, [%rd35], %f54;
$L__BB1_14:
	ret;

}
	// .globl	_Z40sigmoid_pairwise_grad_hess_auc_exact_gpuiPfS_PKiPKfS1_S1_S1_S1_ii
.visible .entry _Z40sigmoid_pairwise_grad_hess_auc_exact_gpuiPfS_PKiPKfS1_S1_S1_S1_ii(
	.param .u32 _Z40sigmoid_pairwise_grad_hess_auc_exact_gpuiPfS_PKiPKfS1_S1_S1_S1_ii_param_0,
	.param .u64 .ptr .align 1 _Z40sigmoid_pairwise_grad_hess_auc_exact_gpuiPfS_PKiPKfS1_S1_S1_S1_ii_param_1,
	.param .u64 .ptr .align 1 _Z40sigmoid_pairwise_grad_hess_auc_exact_gpuiPfS_PKiPKfS1_S1_S1_S1_ii_param_2,
	.param .u64 .ptr .align 1 _Z40sigmoid_pairwise_grad_hess_auc_exact_gpuiPfS_PKiPKfS1_S1_S1_S1_ii_param_3,
	.param .u64 .ptr .align 1 _Z40sigmoid_pairwise_grad_hess_auc_exact_gpuiPfS_PKiPKfS1_S1_S1_S1_ii_param_4,
	.param .u64 .ptr .align 1 _Z40sigmoid_pairwise_grad_hess_auc_exact_gpuiPfS_PKiPKfS1_S1_S1_S1_ii_param_5,
	.param .u64 .ptr .align 1 _Z40sigmoid_pairwise_grad_hess_auc_exact_gpuiPfS_PKiPKfS1_S1_S1_S1_ii_param_6,
	.param .u64 .ptr .align 1 _Z40sigmoid_pairwise_grad_hess_auc_exact_gpuiPfS_PKiPKfS1_S1_S1_S1_ii_param_7,
	.param .u64 .ptr .align 1 _Z40sigmoid_pairwise_grad_hess_auc_exact_gpuiPfS_PKiPKfS1_S1_S1_S1_ii_param_8,
	.param .u32 _Z40sigmoid_pairwise_grad_hess_auc_exact_gpuiPfS_PKiPKfS1_S1_S1_S1_ii_param_9,
	.param .u32 _Z40sigmoid_pairwise_grad_hess_auc_exact_gpuiPfS_PKiPKfS1_S1_S1_S1_ii_param_10
)
{
	.reg .pred 	%p<7>;
	.reg .b32 	%r<36>;
	.reg .b32 	%f<39>;
	.reg .b64 	%rd<53>;
	.reg .b64 	%fd<32>;

	ld.param.u32 	%r16, [_Z40sigmoid_pairwise_grad_hess_auc_exact_gpuiPfS_PKiPKfS1_S1_S1_S1_ii_param_0];
	ld.param.u64 	%rd20, [_Z40sigmoid_pairwise_grad_hess_auc_exact_gpuiPfS_PKiPKfS1_S1_S1_S1_ii_param_1];
	ld.param.u64 	%rd21, [_Z40sigmoid_pairwise_grad_hess_auc_exact_gpuiPfS_PKiPKfS1_S1_S1_S1_ii_param_2];
	ld.param.u64 	%rd22, [_Z40sigmoid_pairwise_grad_hess_auc_exact_gpuiPfS_PKiPKfS1_S1_S1_S1_ii_param_3];
	ld.param.u64 	%rd23, [_Z40sigmoid_pairwise_grad_hess_auc_exact_gpuiPfS_PKiPKfS1_S1_S1_S1_ii_param_4];
	ld.param.u64 	%rd19, [_Z40sigmoid_pairwise_grad_hess_auc_exact_gpuiPfS_PKiPKfS1_S1_S1_S1_ii_param_8];
	ld.param.u32 	%r14, [_Z40sigmoid_pairwise_grad_hess_auc_exact_gpuiPfS_PKiPKfS1_S1_S1_S1_ii_param_9];
	ld.param.u32 	%r15, [_Z40sigmoid_pairwise_grad_hess_auc_exact_gpuiPfS_PKiPKfS1_S1_S1_S1_ii_param_10];
	cvta.to.global.u64 	%rd52, %rd21;
	cvta.to.global.u64 	%rd51, %rd20;
	cvta.to.global.u64 	%rd3, %rd22;
	cvta.to.global.u64 	%rd4, %rd23;
	mov.u32 	%r17, %tid.x;
	mov.u32 	%r18, %ctaid.x;
	mov.u32 	%r19, %ntid.x;
	mad.lo.s32 	%r1, %r18, %r19, %r17;
	setp.ge.s32 	%p1, %r1, %r16;
	@%p1 bra 	$L__BB2_6;
	mul.lo.s32 	%r21, %r15, %r14;
	cvt.rn.f32.s32 	%f1, %r21;
	mul.wide.u32 	%rd24, %r1, 4;
	add.s64 	%rd5, %rd51, %rd24;
	add.s64 	%rd6, %rd52, %rd24;
	neg.s32 	%r35, %r1;
	cvta.to.global.u64 	%rd7, %rd19;
	mov.b32 	%r34, -1;
	mov.u64 	%rd49, %rd4;
	mov.u64 	%rd50, %rd3;
$L__BB2_2:
	ld.param.u64 	%rd47, [_Z40sigmoid_pairwise_grad_hess_auc_exact_gpuiPfS_PKiPKfS1_S1_S1_S1_ii_param_6];
	ld.param.u64 	%rd46, [_Z40sigmoid_pairwise_grad_hess_auc_exact_gpuiPfS_PKiPKfS1_S1_S1_S1_ii_param_5];
	add.s32 	%r34, %r34, 1;
	mul.wide.u32 	%rd25, %r1, 4;
	add.s64 	%rd26, %rd4, %rd25;
	ld.global.f32 	%f2, [%rd26];
	ld.global.f32 	%f3, [%rd49];
	setp.lt.f32 	%p2, %f2, %f3;
	selp.b32 	%r6, %r34, %r1, %p2;
	selp.b32 	%r7, %r1, %r34, %p2;
	mul.wide.u32 	%rd27, %r6, 4;
	add.s64 	%rd28, %rd4, %rd27;
	ld.global.f32 	%f4, [%rd28];
	mul.wide.u32 	%rd29, %r7, 4;
	add.s64 	%rd30, %rd4, %rd29;
	ld.global.f32 	%f5, [%rd30];
	add.s64 	%rd31, %rd3, %rd27;
	ld.global.u32 	%r22, [%rd31];
	add.s64 	%rd32, %rd3, %rd29;
	ld.global.u32 	%r23, [%rd32];
	sub.s32 	%r8, %r23, %r22;
	cvta.to.global.u64 	%rd33, %rd46;
	add.s64 	%rd34, %rd33, %rd27;
	ld.global.u32 	%r9, [%rd34];
	cvta.to.global.u64 	%rd35, %rd47;
	add.s64 	%rd36, %rd35, %rd27;
	ld.global.u32 	%r10, [%rd36];
	add.s64 	%rd37, %rd33, %rd29;
	ld.global.u32 	%r11, [%rd37];
	add.s64 	%rd38, %rd35, %rd29;
	ld.global.u32 	%r12, [%rd38];
	setp.ne.s32 	%p3, %r8, -1;
	@%p3 bra 	$L__BB2_4;
	add.s32 	%r26, %r12, %r9;
	cvt.rn.f64.s32 	%fd1, %r26;
	add.f64 	%fd2, %fd1, 0dC000000000000000;
	cvt.rn.f32.f64 	%f38, %fd2;
	bra.uni 	$L__BB2_5;
$L__BB2_4:
	add.s32 	%r24, %r9, %r12;
	neg.s32 	%r25, %r24;
	cvt.rn.f32.s32 	%f38, %r25;
$L__BB2_5:
	ld.param.u64 	%rd48, [_Z40sigmoid_pairwise_grad_hess_auc_exact_gpuiPfS_PKiPKfS1_S1_S1_S1_ii_param_7];
	cvt.rn.f32.s32 	%f9, %r8;
	cvt.rn.f64.s32 	%fd3, %r9;
	cvt.rn.f64.s32 	%fd4, %r10;
	cvt.f64.f32 	%fd5, %f9;
	cvt.rn.f64.s32 	%fd6, %r12;
	add.f64 	%fd7, %fd5, %fd6;
	cvt.rn.f32.s32 	%f10, %r11;
	sub.f32 	%f11, %f10, %f9;
	cvt.f64.f32 	%fd8, %f11;
	mul.f64 	%fd9, %fd8, 0d3FE0000000000000;
	mul.f64 	%fd10, %fd7, %fd9;
	cvt.rn.f64.s32 	%fd11, %r11;
	mul.f64 	%fd12, %fd11, 0d3FE0000000000000;
	mul.f64 	%fd13, %fd12, %fd6;
	sub.f64 	%fd14, %fd13, %fd10;
	cvt.rn.f32.f64 	%f12, %fd14;
	sub.f64 	%fd15, %fd4, %fd5;
	add.f64 	%fd16, %fd5, %fd3;
	mul.f64 	%fd17, %fd16, 0d3FE0000000000000;
	mul.f64 	%fd18, %fd17, %fd15;
	mul.f64 	%fd19, %fd3, 0d3FE0000000000000;
	mul.f64 	%fd20, %fd19, %fd4;
	sub.f64 	%fd21, %fd20, %fd18;
	cvt.rn.f32.f64 	%f13, %fd21;
	setp.eq.s32 	%p4, %r8, 0;
	setp.eq.f32 	%p5, %f4, %f5;
	selp.f32 	%f14, 0f00000000, 0f3F800000, %p4;
	selp.f32 	%f15, 0f00000000, %f14, %p5;
	add.f32 	%f16, %f38, %f13;
	add.f32 	%f17, %f16, %f12;
	mul.wide.u32 	%rd39, %r6, 4;
	add.s64 	%rd40, %rd7, %rd39;
	ld.global.u32 	%r27, [%rd40];
	cvta.to.global.u64 	%rd41, %rd48;
	mul.wide.u32 	%rd42, %r7, 4;
	add.s64 	%rd43, %rd41, %rd42;
	ld.global.u32 	%r28, [%rd43];
	sub.s32 	%r29, %r27, %r28;
	abs.s32 	%r30, %r29;
	cvt.rn.f32.s32 	%f18, %r30;
	mul.f32 	%f19, %f9, %f18;
	sub.f32 	%f20, %f17, %f19;
	mul.f32 	%f21, %f15, %f20;
	div.rn.f32 	%f22, %f21, %f1;
	abs.f32 	%f23, %f22;
	mul.wide.u32 	%rd44, %r1, 4;
	add.s64 	%rd45, %rd3, %rd44;
	ld.global.u32 	%r31, [%rd45];
	ld.global.u32 	%r32, [%rd50];
	sub.s32 	%r33, %r31, %r32;
	cvt.rn.f64.s32 	%fd22, %r33;
	fma.rn.f64 	%fd23, %fd22, 0d3FE0000000000000, 0d3FE0000000000000;
	cvt.rn.f32.f64 	%f24, %fd23;
	div.rn.f32 	%f25, %f2, %f3;
	cvt.f64.f32 	%fd24, %f23;
	cvt.f64.f32 	%fd25, %f24;
	add.f64 	%fd26, %fd25, 0dBFF0000000000000;
	cvt.f64.f32 	%fd27, %f25;
	fma.rn.f64 	%fd28, %fd26, %fd27, %fd25;
	mul.f64 	%fd29, %fd28, %fd24;
	add.f64 	%fd30, %fd27, 0d3FF0000000000000;
	div.rn.f64 	%fd31, %fd29, %fd30;
	cvt.rn.f32.f64 	%f26, %fd31;
	neg.f32 	%f27, %f26;
	neg.f32 	%f28, %f2;
	mul.f32 	%f29, %f3, %f28;
	mul.f32 	%f30, %f29, %f23;
	add.f32 	%f31, %f2, %f3;
	mul.f32 	%f32, %f31, %f31;
	div.rn.f32 	%f33, %f30, %f32;
	atom.global.add.f32 	%f34, [%rd5], %f26;
	atom.global.add.f32 	%f35, [%rd51], %f27;
	atom.global.add.f32 	%f36, [%rd6], %f33;
	atom.global.add.f32 	%f37, [%rd52], %f33;
	add.s32 	%r35, %r35, 1;
	add.s64 	%rd52, %rd52, 4;
	add.s64 	%rd51, %rd51, 4;
	add.s64 	%rd50, %rd50, 4;
	add.s64 	%rd49, %rd49, 4;
	setp.ne.s32 	%p6, %r35, 1;
	@%p6 bra 	$L__BB2_2;
$L__BB2_6:
	ret;

}


// ===== COMPILED SASS (sm_100) =====

	.target	sm_100

	.elftype	@"ET_EXEC"


//--------------------- .note.nv.tkinfo           --------------------------
	.section	.note.nv.tkinfo,"",@"SHT_NOTE"
	.sectionflags	@"SHF_NOTE_NV_TKINFO"
	.tkinfo
        /*0018*/ 	.word	0x00000002
        /*0030*/ 	.string	""
        /*0030*/ 	.string	"ptxas"
        /*0030*/ 	.string	"Cuda compilation tools, release 13.0, V13.0.88"
        /*0030*/ 	.string	"Build cuda_13.0.r13.0/compiler.36424714_0"
        /*0030*/ 	.string	"-arch sm_100 -m 64 "



//--------------------- .note.nv.cuinfo           --------------------------
	.section	.note.nv.cuinfo,"",@"SHT_NOTE"
	.sectionflags	@"SHF_NOTE_NV_CUINFO"
        /*0018*/ 	.short	0x0002
        /*001a*/ 	.short	0x0064
        /*001c*/ 	.short	0x0082
	.zero		2


//--------------------- .nv.info                  --------------------------
	.section	.nv.info,"",@"SHT_CUDA_INFO"
	.align	4


	//----- nvinfo : EIATTR_REGCOUNT
	.align		4
        /*0000*/ 	.byte	0x04, 0x2f
        /*0002*/ 	.short	(.L_1 - .L_0)
	.align		4
.L_0:
        /*0004*/ 	.word	index@(_Z22deltaauc_exact_wrapperPfPKiPKfS1_S1_S1_S1_iiii)
        /*0008*/ 	.word	0x0000001e


	//----- nvinfo : EIATTR_FRAME_SIZE
	.align		4
.L_1:
        /*000c*/ 	.byte	0x04, 0x11
        /*000e*/ 	.short	(.L_3 - .L_2)
	.align		4
.L_2:
        /*0010*/ 	.word	index@($__internal_4_$__cuda_sm3x_div_rn_noftz_f32_slowpath)
        /*0014*/ 	.word	0x00000000


	//----- nvinfo : EIATTR_FRAME_SIZE
	.align		4
.L_3:
        /*0018*/ 	.byte	0x04, 0x11
        /*001a*/ 	.short	(.L_5 - .L_4)
	.align		4
.L_4:
        /*001c*/ 	.word	index@(_Z22deltaauc_exact_wrapperPfPKiPKfS1_S1_S1_S1_iiii)
        /*0020*/ 	.word	0x00000000


	//----- nvinfo : EIATTR_REGCOUNT
	.align		4
.L_5:
        /*0024*/ 	.byte	0x04, 0x2f
        /*0026*/ 	.short	(.L_7 - .L_6)
	.align		4
.L_6:
        /*0028*/ 	.word	index@(_Z35sigmoid_pairwise_loss_auc_exact_gpuiPfPKiPKfS1_S1_S1_S1_ii)
        /*002c*/ 	.word	0x00000028


	//----- nvinfo : EIATTR_FRAME_SIZE
	.align		4
.L_7:
        /*0030*/ 	.byte	0x04, 0x11
        /*0032*/ 	.short	(.L_9 - .L_8)
	.align		4
.L_8:
        /*0034*/ 	.word	index@($__internal_3_$__cuda_sm3x_div_rn_noftz_f32_slowpath)
        /*0038*/ 	.word	0x00000000


	//----- nvinfo : EIATTR_FRAME_SIZE
	.align		4
.L_9:
        /*003c*/ 	.byte	0x04, 0x11
        /*003e*/ 	.short	(.L_11 - .L_10)
	.align		4
.L_10:
        /*0040*/ 	.word	index@($__internal_2_$__cuda_sm20_dblrcp_rn_slowpath_v3)
        /*0044*/ 	.word	0x00000000


	//----- nvinfo : EIATTR_FRAME_SIZE
	.align		4
.L_11:
        /*0048*/ 	.byte	0x04, 0x11
        /*004a*/ 	.short	(.L_13 - .L_12)
	.align		4
.L_12:
        /*004c*/ 	.word	index@(_Z35sigmoid_pairwise_loss_auc_exact_gpuiPfPKiPKfS1_S1_S1_S1_ii)
        /*0050*/ 	.word	0x00000000


	//----- nvinfo : EIATTR_REGCOUNT
	.align		4
.L_13:
        /*0054*/ 	.byte	0x04, 0x2f
        /*0056*/ 	.short	(.L_15 - .L_14)
	.align		4
.L_14:
        /*0058*/ 	.word	index@(_Z40sigmoid_pairwise_grad_hess_auc_exact_gpuiPfS_PKiPKfS1_S1_S1_S1_ii)
        /*005c*/ 	.word	0x00000028


	//----- nvinfo : EIATTR_FRAME_SIZE
	.align		4
.L_15:
        /*0060*/ 	.byte	0x04, 0x11
        /*0062*/ 	.short	(.L_17 - .L_16)
	.align		4
.L_16:
        /*0064*/ 	.word	index@($__internal_1_$__cuda_sm3x_div_rn_noftz_f32_slowpath)
        /*0068*/ 	.word	0x00000000


	//----- nvinfo : EIATTR_FRAME_SIZE
	.align		4
.L_17:
        /*006c*/ 	.byte	0x04, 0x11
        /*006e*/ 	.short	(.L_19 - .L_18)
	.align		4
.L_18:
        /*0070*/ 	.word	index@($__internal_0_$__cuda_sm20_div_rn_f64_full)
        /*0074*/ 	.word	0x00000000


	//----- nvinfo : EIATTR_FRAME_SIZE
	.align		4
.L_19:
        /*0078*/ 	.byte	0x04, 0x11
        /*007a*/ 	.short	(.L_21 - .L_20)
	.align		4
.L_20:
        /*007c*/ 	.word	index@(_Z40sigmoid_pairwise_grad_hess_auc_exact_gpuiPfS_PKiPKfS1_S1_S1_S1_ii)
        /*0080*/ 	.word	0x00000000


	//----- nvinfo : EIATTR_MIN_STACK_SIZE
	.align		4
.L_21:
        /*0084*/ 	.byte	0x04, 0x12
        /*0086*/ 	.short	(.L_23 - .L_22)
	.align		4
.L_22:
        /*0088*/ 	.word	index@(_Z40sigmoid_pairwise_grad_hess_auc_exact_gpuiPfS_PKiPKfS1_S1_S1_S1_ii)
        /*008c*/ 	.word	0x00000000


	//----- nvinfo : EIATTR_MIN_STACK_SIZE
	.align		4
.L_23:
        /*0090*/ 	.byte	0x04, 0x12
        /*0092*/ 	.short	(.L_25 - .L_24)
	.align		4
.L_24:
        /*0094*/ 	.word	index@(_Z35sigmoid_pairwise_loss_auc_exact_gpuiPfPKiPKfS1_S1_S1_S1_ii)
        /*0098*/ 	.word	0x00000000


	//----- nvinfo : EIATTR_MIN_STACK_SIZE
	.align		4
.L_25:
        /*009c*/ 	.byte	0x04, 0x12
        /*009e*/ 	.short	(.L_27 - .L_26)
	.align		4
.L_26:
        /*00a0*/ 	.word	index@(_Z22deltaauc_exact_wrapperPfPKiPKfS1_S1_S1_S1_iiii)
        /*00a4*/ 	.word	0x00000000
.L_27:


//--------------------- .nv.compat                --------------------------
	.section	.nv.compat,"",@"SHT_CUDA_COMPAT_INFO"
	.align	4
        /*0000*/ 	.byte	0x02, 0x09, 0x00, 0x00, 0x02, 0x02, 0x01, 0x00, 0x02, 0x05, 0x05, 0x00, 0x03, 0x07, 0x01, 0x01
        /*0010*/ 	.byte	0x02, 0x03, 0x00, 0x00, 0x02, 0x06, 0x01, 0x00, 0x04, 0x0b, 0x08, 0x00, 0x01, 0x00, 0x00, 0x00
        /*0020*/ 	.byte	0x00, 0x00, 0x00, 0x00


//--------------------- .nv.info._Z40sigmoid_pairwise_grad_hess_auc_exact_gpuiPfS_PKiPKfS1_S1_S1_S1_ii --------------------------
	.section	.nv.info._Z40sigmoid_pairwise_grad_hess_auc_exact_gpuiPfS_PKiPKfS1_S1_S1_S1_ii,"",@"SHT_CUDA_INFO"
	.sectionflags	@""
	.align	4


	//----- nvinfo : EIATTR_CUDA_API_VERSION
	.align		4
        /*0000*/ 	.byte	0x04, 0x37
        /*0002*/ 	.short	(.L_29 - .L_28)
.L_28:
        /*0004*/ 	.word	0x00000082


	//----- nvinfo : EIATTR_KPARAM_INFO
	.align		4
.L_29:
        /*0008*/ 	.byte	0x04, 0x17
        /*000a*/ 	.short	(.L_31 - .L_30)
.L_30:
        /*000c*/ 	.word	0x00000000
        /*0010*/ 	.short	0x000a
        /*0012*/ 	.short	0x004c
        /*0014*/ 	.byte	0x00, 0xf0, 0x11, 0x00


	//----- nvinfo : EIATTR_KPARAM_INFO
	.align		4
.L_31:
        /*0018*/ 	.byte	0x04, 0x17
        /*001a*/ 	.short	(.L_33 - .L_32)
.L_32:
        /*001c*/ 	.word	0x00000000
        /*0020*/ 	.short	0x0009
        /*0022*/ 	.short	0x0048
        /*0024*/ 	.byte	0x00, 0xf0, 0x11, 0x00


	//----- nvinfo : EIATTR_KPARAM_INFO
	.align		4
.L_33:
        /*0028*/ 	.byte	0x04, 0x17
        /*002a*/ 	.short	(.L_35 - .L_34)
.L_34:
        /*002c*/ 	.word	0x00000000
        /*0030*/ 	.short	0x0008
        /*0032*/ 	.short	0x0040
        /*0034*/ 	.byte	0x00, 0xf5, 0x21, 0x00


	//----- nvinfo : EIATTR_KPARAM_INFO
	.align		4
.L_35:
        /*0038*/ 	.byte	0x04, 0x17
        /*003a*/ 	.short	(.L_37 - .L_36)
.L_36:
        /*003c*/ 	.word	0x00000000
        /*0040*/ 	.short	0x0007
        /*0042*/ 	.short	0x0038
        /*0044*/ 	.byte	0x00, 0xf5, 0x21, 0x00


	//----- nvinfo : EIATTR_KPARAM_INFO
	.align		4
.L_37:
        /*0048*/ 	.byte	0x04, 0x17
        /*004a*/ 	.short	(.L_39 - .L_38)
.L_38:
        /*004c*/ 	.word	0x00000000
        /*0050*/ 	.short	0x0006
        /*0052*/ 	.short	0x0030
        /*0054*/ 	.byte	0x00, 0xf5, 0x21, 0x00


	//----- nvinfo : EIATTR_KPARAM_INFO
	.align		4
.L_39:
        /*0058*/ 	.byte	0x04, 0x17
        /*005a*/ 	.short	(.L_41 - .L_40)
.L_40:
        /*005c*/ 	.word	0x00000000
        /*0060*/ 	.short	0x0005
        /*0062*/ 	.short	0x0028
        /*0064*/ 	.byte	0x00, 0xf5, 0x21, 0x00


	//----- nvinfo : EIATTR_KPARAM_INFO
	.align		4
.L_41:
        /*0068*/ 	.byte	0x04, 0x17
        /*006a*/ 	.short	(.L_43 - .L_42)
.L_42:
        /*006c*/ 	.word	0x00000000
        /*0070*/ 	.short	0x0004
        /*0072*/ 	.short	0x0020
        /*0074*/ 	.byte	0x00, 0xf5, 0x21, 0x00


	//----- nvinfo : EIATTR_KPARAM_INFO
	.align		4
.L_43:
        /*0078*/ 	.byte	0x04, 0x17
        /*007a*/ 	.short	(.L_45 - .L_44)
.L_44:
        /*007c*/ 	.word	0x00000000
        /*0080*/ 	.short	0x0003
        /*0082*/ 	.short	0x0018
        /*0084*/ 	.byte	0x00, 0xf5, 0x21, 0x00


	//----- nvinfo : EIATTR_KPARAM_INFO
	.align		4
.L_45:
        /*0088*/ 	.byte	0x04, 0x17
        /*008a*/ 	.short	(.L_47 - .L_46)
.L_46:
        /*008c*/ 	.word	0x00000000
        /*0090*/ 	.short	0x0002
        /*0092*/ 	.short	0x0010
        /*0094*/ 	.byte	0x00, 0xf5, 0x21, 0x00


	//----- nvinfo : EIATTR_KPARAM_INFO
	.align		4
.L_47:
        /*0098*/ 	.byte	0x04, 0x17
        /*009a*/ 	.short	(.L_49 - .L_48)
.L_48:
        /*009c*/ 	.word	0x00000000
        /*00a0*/ 	.short	0x0001
        /*00a2*/ 	.short	0x0008
        /*00a4*/ 	.byte	0x00, 0xf5, 0x21, 0x00


	//----- nvinfo : EIATTR_KPARAM_INFO
	.align		4
.L_49:
        /*00a8*/ 	.byte	0x04, 0x17
        /*00aa*/ 	.short	(.L_51 - .L_50)
.L_50:
        /*00ac*/ 	.word	0x00000000
        /*00b0*/ 	.short	0x0000
        /*00b2*/ 	.short	0x0000
        /*00b4*/ 	.byte	0x00, 0xf0, 0x11, 0x00


	//----- nvinfo : EIATTR_SPARSE_MMA_MASK
	.align		4
.L_51:
        /*00b8*/ 	.byte	0x03, 0x50
        /*00ba*/ 	.short	0x0000


	//----- nvinfo : EIATTR_MAXREG_COUNT
	.align		4
        /*00bc*/ 	.byte	0x03, 0x1b
        /*00be*/ 	.short	0x00ff


	//----- nvinfo : EIATTR_MERCURY_ISA_VERSION
	.align		4
        /*00c0*/ 	.byte	0x03, 0x5f
        /*00c2*/ 	.short	0x0101


	//----- nvinfo : EIATTR_VRC_CTA_INIT_COUNT
	.align		4
        /*00c4*/ 	.byte	0x02, 0x4a
	.zero		1
	.zero		1


	//----- nvinfo : EIATTR_EXIT_INSTR_OFFSETS
	.align		4
        /*00c8*/ 	.byte	0x04, 0x1c
        /*00ca*/ 	.short	(.L_53 - .L_52)


	//   ....[0]....
.L_52:
        /*00cc*/ 	.word	0x00000070


	//   ....[1]....
        /*00d0*/ 	.word	0x00000cf0


	//----- nvinfo : EIATTR_CRS_STACK_SIZE
	.align		4
.L_53:
        /*00d4*/ 	.byte	0x04, 0x1e
        /*00d6*/ 	.short	(.L_55 - .L_54)
.L_54:
        /*00d8*/ 	.word	0x00000000


	//----- nvinfo : EIATTR_CBANK_PARAM_SIZE
	.align		4
.L_55:
        /*00dc*/ 	.byte	0x03, 0x19
        /*00de*/ 	.short	0x0050


	//----- nvinfo : EIATTR_PARAM_CBANK
	.align		4
        /*00e0*/ 	.byte	0x04, 0x0a
        /*00e2*/ 	.short	(.L_57 - .L_56)
	.align		4
.L_56:
        /*00e4*/ 	.word	index@(.nv.constant0._Z40sigmoid_pairwise_grad_hess_auc_exact_gpuiPfS_PKiPKfS1_S1_S1_S1_ii)
        /*00e8*/ 	.short	0x0380
        /*00ea*/ 	.short	0x0050


	//----- nvinfo : EIATTR_SW_WAR
	.align		4
.L_57:
        /*00ec*/ 	.byte	0x04, 0x36
        /*00ee*/ 	.short	(.L_59 - .L_58)
.L_58:
        /*00f0*/ 	.word	0x00000008
.L_59:


//--------------------- .nv.info._Z35sigmoid_pairwise_loss_auc_exact_gpuiPfPKiPKfS1_S1_S1_S1_ii --------------------------
	.section	.nv.info._Z35sigmoid_pairwise_loss_auc_exact_gpuiPfPKiPKfS1_S1_S1_S1_ii,"",@"SHT_CUDA_INFO"
	.sectionflags	@""
	.align	4


	//----- nvinfo : EIATTR_CUDA_API_VERSION
	.align		4
        /*0000*/ 	.byte	0x04, 0x37
        /*0002*/ 	.short	(.L_61 - .L_60)
.L_60:
        /*0004*/ 	.word	0x00000082


	//----- nvinfo : EIATTR_KPARAM_INFO
	.align		4
.L_61:
        /*0008*/ 	.byte	0x04, 0x17
        /*000a*/ 	.short	(.L_63 - .L_62)
.L_62:
        /*000c*/ 	.word	0x00000000
        /*0010*/ 	.short	0x0009
        /*0012*/ 	.short	0x0044
        /*0014*/ 	.byte	0x00, 0xf0, 0x11, 0x00


	//----- nvinfo : EIATTR_KPARAM_INFO
	.align		4
.L_63:
        /*0018*/ 	.byte	0x04, 0x17
        /*001a*/ 	.short	(.L_65 - .L_64)
.L_64:
        /*001c*/ 	.word	0x00000000
        /*0020*/ 	.short	0x0008
        /*0022*/ 	.short	0x0040
        /*0024*/ 	.byte	0x00, 0xf0, 0x11, 0x00


	//----- nvinfo : EIATTR_KPARAM_INFO
	.align		4
.L_65:
        /*0028*/ 	.byte	0x04, 0x17
        /*002a*/ 	.short	(.L_67 - .L_66)
.L_66:
        /*002c*/ 	.word	0x00000000
        /*0030*/ 	.short	0x0007
        /*0032*/ 	.short	0x0038
        /*0034*/ 	.byte	0x00, 0xf5, 0x21, 0x00


	//----- nvinfo : EIATTR_KPARAM_INFO
	.align		4
.L_67:
        /*0038*/ 	.byte	0x04, 0x17
        /*003a*/ 	.short	(.L_69 - .L_68)
.L_68:
        /*003c*/ 	.word	0x00000000
        /*0040*/ 	.short	0x0006
        /*0042*/ 	.short	0x0030
        /*0044*/ 	.byte	0x00, 0xf5, 0x21, 0x00


	//----- nvinfo : EIATTR_KPARAM_INFO
	.align		4
.L_69:
        /*0048*/ 	.byte	0x04, 0x17
        /*004a*/ 	.short	(.L_71 - .L_70)
.L_70:
        /*004c*/ 	.word	0x00000000
        /*0050*/ 	.short	0x0005
        /*0052*/ 	.short	0x0028
        /*0054*/ 	.byte	0x00, 0xf5, 0x21, 0x00


	//----- nvinfo : EIATTR_KPARAM_INFO
	.align		4
.L_71:
        /*0058*/ 	.byte	0x04, 0x17
        /*005a*/ 	.short	(.L_73 - .L_72)
.L_72:
        /*005c*/ 	.word	0x00000000
        /*0060*/ 	.short	0x0004
        /*0062*/ 	.short	0x0020
        /*0064*/ 	.byte	0x00, 0xf5, 0x21, 0x00


	//----- nvinfo : EIATTR_KPARAM_INFO
	.align		4
.L_73:
        /*0068*/ 	.byte	0x04, 0x17
        /*006a*/ 	.short	(.L_75 - .L_74)
.L_74:
        /*006c*/ 	.word	0x00000000
        /*0070*/ 	.short	0x0003
        /*0072*/ 	.short	0x0018
        /*0074*/ 	.byte	0x00, 0xf5, 0x21, 0x00


	//----- nvinfo : EIATTR_KPARAM_INFO
	.align		4
.L_75:
        /*0078*/ 	.byte	0x04, 0x17
        /*007a*/ 	.short	(.L_77 - .L_76)
.L_76:
        /*007c*/ 	.word	0x00000000
        /*0080*/ 	.short	0x0002
        /*0082*/ 	.short	0x0010
        /*0084*/ 	.byte	0x00, 0xf5, 0x21, 0x00


	//----- nvinfo : EIATTR_KPARAM_INFO
	.align		4
.L_77:
        /*0088*/ 	.byte	0x04, 0x17
        /*008a*/ 	.short	(.L_79 - .L_78)
.L_78:
        /*008c*/ 	.word	0x00000000
        /*0090*/ 	.short	0x0001
        /*0092*/ 	.short	0x0008
        /*0094*/ 	.byte	0x00, 0xf5, 0x21, 0x00


	//----- nvinfo : EIATTR_KPARAM_INFO
	.align		4
.L_79:
        /*0098*/ 	.byte	0x04, 0x17
        /*009a*/ 	.short	(.L_81 - .L_80)
.L_80:
        /*009c*/ 	.word	0x00000000
        /*00a0*/ 	.short	0x0000
        /*00a2*/ 	.short	0x0000
        /*00a4*/ 	.byte	0x00, 0xf0, 0x11, 0x00


	//----- nvinfo : EIATTR_SPARSE_MMA_MASK
	.align		4
.L_81:
        /*00a8*/ 	.byte	0x03, 0x50
        /*00aa*/ 	.short	0x0000


	//----- nvinfo : EIATTR_MAXREG_COUNT
	.align		4
        /*00ac*/ 	.byte	0x03, 0x1b
        /*00ae*/ 	.short	0x00ff


	//----- nvinfo : EIATTR_MERCURY_ISA_VERSION
	.align		4
        /*00b0*/ 	.byte	0x03, 0x5f
        /*00b2*/ 	.short	0x0101


	//----- nvinfo : EIATTR_VRC_CTA_INIT_COUNT
	.align		4
        /*00b4*/ 	.byte	0x02, 0x4a
	.zero		1
	.zero		1


	//----- nvinfo : EIATTR_EXIT_INSTR_OFFSETS
	.align		4
        /*00b8*/ 	.byte	0x04, 0x1c
        /*00ba*/ 	.short	(.L_83 - .L_82)


	//   ....[0]....
.L_82:
        /*00bc*/ 	.word	0x00000070


	//   ....[1]....
        /*00c0*/ 	.word	0x00001200


	//----- nvinfo : EIATTR_CRS_STACK_SIZE
	.align		4
.L_83:
        /*00c4*/ 	.byte	0x04, 0x1e
        /*00c6*/ 	.short	(.L_85 - .L_84)
.L_84:
        /*00c8*/ 	.word	0x00000000


	//----- nvinfo : EIATTR_CBANK_PARAM_SIZE
	.align		4
.L_85:
        /*00cc*/ 	.byte	0x03, 0x19
        /*00ce*/ 	.short	0x0048


	//----- nvinfo : EIATTR_PARAM_CBANK
	.align		4
        /*00d0*/ 	.byte	0x04, 0x0a
        /*00d2*/ 	.short	(.L_87 - .L_86)
	.align		4
.L_86:
        /*00d4*/ 	.word	index@(.nv.constant0._Z35sigmoid_pairwise_loss_auc_exact_gpuiPfPKiPKfS1_S1_S1_S1_ii)
        /*00d8*/ 	.short	0x0380
        /*00da*/ 	.short	0x0048


	//----- nvinfo : EIATTR_SW_WAR
	.align		4
.L_87:
        /*00dc*/ 	.byte	0x04, 0x36
        /*00de*/ 	.short	(.L_89 - .L_88)
.L_88:
        /*00e0*/ 	.word	0x00000008
.L_89:


//--------------------- .nv.info._Z22deltaauc_exact_wrapperPfPKiPKfS1_S1_S1_S1_iiii --------------------------
	.section	.nv.info._Z22deltaauc_exact_wrapperPfPKiPKfS1_S1_S1_S1_iiii,"",@"SHT_CUDA_INFO"
	.sectionflags	@""
	.align	4


	//----- nvinfo : EIATTR_CUDA_API_VERSION
	.align		4
        /*0000*/ 	.byte	0x04, 0x37
        /*0002*/ 	.short	(.L_91 - .L_90)
.L_90:
        /*0004*/ 	.word	0x00000082


	//----- nvinfo : EIATTR_KPARAM_INFO
	.align		4
.L_91:
        /*0008*/ 	.byte	0x04, 0x17
        /*000a*/ 	.short	(.L_93 - .L_92)
.L_92:
        /*000c*/ 	.word	0x00000000
        /*0010*/ 	.short	0x000a
        /*0012*/ 	.short	0x0044
        /*0014*/ 	.byte	0x00, 0xf0, 0x11, 0x00


	//----- nvinfo : EIATTR_KPARAM_INFO
	.align		4
.L_93:
        /*0018*/ 	.byte	0x04, 0x17
        /*001a*/ 	.short	(.L_95 - .L_94)
.L_94:
        /*001c*/ 	.word	0x00000000
        /*0020*/ 	.short	0x0009
        /*0022*/ 	.short	0x0040
        /*0024*/ 	.byte	0x00, 0xf0, 0x11, 0x00


	//----- nvinfo : EIATTR_KPARAM_INFO
	.align		4
.L_95:
        /*0028*/ 	.byte	0x04, 0x17
        /*002a*/ 	.short	(.L_97 - .L_96)
.L_96:
        /*002c*/ 	.word	0x00000000
        /*0030*/ 	.short	0x0008
        /*0032*/ 	.short	0x003c
        /*0034*/ 	.byte	0x00, 0xf0, 0x11, 0x00


	//----- nvinfo : EIATTR_KPARAM_INFO
	.align		4
.L_97:
        /*0038*/ 	.byte	0x04, 0x17
        /*003a*/ 	.short	(.L_99 - .L_98)
.L_98:
        /*003c*/ 	.word	0x00000000
        /*0040*/ 	.short	0x0007
        /*0042*/ 	.short	0x0038
        /*0044*/ 	.byte	0x00, 0xf0, 0x11, 0x00


	//----- nvinfo : EIATTR_KPARAM_INFO
	.align		4
.L_99:
        /*0048*/ 	.byte	0x04, 0x17
        /*004a*/ 	.short	(.L_101 - .L_100)
.L_100:
        /*004c*/ 	.word	0x00000000
        /*0050*/ 	.short	0x0006
        /*0052*/ 	.short	0x0030
        /*0054*/ 	.byte	0x00, 0xf5, 0x21, 0x00


	//----- nvinfo : EIATTR_KPARAM_INFO
	.align		4
.L_101:
        /*0058*/ 	.byte	0x04, 0x17
        /*005a*/ 	.short	(.L_103 - .L_102)
.L_102:
        /*005c*/ 	.word	0x00000000
        /*0060*/ 	.short	0x0005
        /*0062*/ 	.short	0x0028
        /*0064*/ 	.byte	0x00, 0xf5, 0x21, 0x00


	//----- nvinfo : EIATTR_KPARAM_INFO
	.align		4
.L_103:
        /*0068*/ 	.byte	0x04, 0x17
        /*006a*/ 	.short	(.L_105 - .L_104)
.L_104:
        /*006c*/ 	.word	0x00000000
        /*0070*/ 	.short	0x0004
        /*0072*/ 	.short	0x0020
        /*0074*/ 	.byte	0x00, 0xf5, 0x21, 0x00


	//----- nvinfo : EIATTR_KPARAM_INFO
	.align		4
.L_105:
        /*0078*/ 	.byte	0x04, 0x17
        /*007a*/ 	.short	(.L_107 - .L_106)
.L_106:
        /*007c*/ 	.word	0x00000000
        /*0080*/ 	.short	0x0003
        /*0082*/ 	.short	0x0018
        /*0084*/ 	.byte	0x00, 0xf5, 0x21, 0x00


	//----- nvinfo : EIATTR_KPARAM_INFO
	.align		4
.L_107:
        /*0088*/ 	.byte	0x04, 0x17
        /*008a*/ 	.short	(.L_109 - .L_108)
.L_108:
        /*008c*/ 	.word	0x00000000
        /*0090*/ 	.short	0x0002
        /*0092*/ 	.short	0x0010
        /*0094*/ 	.byte	0x00, 0xf5, 0x21, 0x00


	//----- nvinfo : EIATTR_KPARAM_INFO
	.align		4
.L_109:
        /*0098*/ 	.byte	0x04, 0x17
        /*009a*/ 	.short	(.L_111 - .L_110)
.L_110:
        /*009c*/ 	.word	0x00000000
        /*00a0*/ 	.short	0x0001
        /*00a2*/ 	.short	0x0008
        /*00a4*/ 	.byte	0x00, 0xf5, 0x21, 0x00


	//----- nvinfo : EIATTR_KPARAM_INFO
	.align		4
.L_111:
        /*00a8*/ 	.byte	0x04, 0x17
        /*00aa*/ 	.short	(.L_113 - .L_112)
.L_112:
        /*00ac*/ 	.word	0x00000000
        /*00b0*/ 	.short	0x0000
        /*00b2*/ 	.short	0x0000
        /*00b4*/ 	.byte	0x00, 0xf5, 0x21, 0x00


	//----- nvinfo : EIATTR_SPARSE_MMA_MASK
	.align		4
.L_113:
        /*00b8*/ 	.byte	0x03, 0x50
        /*00ba*/ 	.short	0x0000


	//----- nvinfo : EIATTR_MAXREG_COUNT
	.align		4
        /*00bc*/ 	.byte	0x03, 0x1b
        /*00be*/ 	.short	0x00ff


	//----- nvinfo : EIATTR_MERCURY_ISA_VERSION
	.align		4
        /*00c0*/ 	.byte	0x03, 0x5f
        /*00c2*/ 	.short	0x0101


	//----- nvinfo : EIATTR_VRC_CTA_INIT_COUNT
	.align		4
        /*00c4*/ 	.byte	0x02, 0x4a
	.zero		1
	.zero		1


	//----- nvinfo : EIATTR_EXIT_INSTR_OFFSETS
	.align		4
        /*00c8*/ 	.byte	0x04, 0x1c
        /*00ca*/ 	.short	(.L_115 - .L_114)


	//   ....[0]....
.L_114:
        /*00cc*/ 	.word	0x00000060


	//   ....[1]....
        /*00d0*/ 	.word	0x00000620


	//----- nvinfo : EIATTR_CRS_STACK_SIZE
	.align		4
.L_115:
        /*00d4*/ 	.byte	0x04, 0x1e
        /*00d6*/ 	.short	(.L_117 - .L_116)
.L_116:
        /*00d8*/ 	.word	0x00000000


	//----- nvinfo : EIATTR_CBANK_PARAM_SIZE
	.align		4
.L_117:
        /*00dc*/ 	.byte	0x03, 0x19
        /*00de*/ 	.short	0x0048


	//----- nvinfo : EIATTR_PARAM_CBANK
	.align		4
        /*00e0*/ 	.byte	0x04, 0x0a
        /*00e2*/ 	.short	(.L_119 - .L_118)
	.align		4
.L_118:
        /*00e4*/ 	.word	index@(.nv.constant0._Z22deltaauc_exact_wrapperPfPKiPKfS1_S1_S1_S1_iiii)
        /*00e8*/ 	.short	0x0380
        /*00ea*/ 	.short	0x0048


	//----- nvinfo : EIATTR_SW_WAR
	.align		4
.L_119:
        /*00ec*/ 	.byte	0x04, 0x36
        /*00ee*/ 	.short	(.L_121 - .L_120)
.L_120:
        /*00f0*/ 	.word	0x00000008
.L_121:


//--------------------- .nv.callgraph             --------------------------
	.section	.nv.callgraph,"",@"SHT_CUDA_CALLGRAPH"
	.align	4
	.sectionentsize	8
	.align		4
        /*0000*/ 	.word	0x00000000
	.align		4
        /*0004*/ 	.word	0xffffffff
	.align		4
        /*0008*/ 	.word	0x00000000
	.align		4
        /*000c*/ 	.word	0xfffffffe
	.align		4
        /*0010*/ 	.word	0x00000000
	.align		4
        /*0014*/ 	.word	0xfffffffd
	.align		4
        /*0018*/ 	.word	0x00000000
	.align		4
        /*001c*/ 	.word	0xfffffffc


//--------------------- .text._Z40sigmoid_pairwise_grad_hess_auc_exact_gpuiPfS_PKiPKfS1_S1_S1_S1_ii --------------------------
	.section	.text._Z40sigmoid_pairwise_grad_hess_auc_exact_gpuiPfS_PKiPKfS1_S1_S1_S1_ii,"ax",@progbits
	.align	128
        .global         _Z40sigmoid_pairwise_grad_hess_auc_exact_gpuiPfS_PKiPKfS1_S1_S1_S1_ii
        .type           _Z40sigmoid_pairwise_grad_hess_auc_exact_gpuiPfS_PKiPKfS1_S1_S1_S1_ii,@function
        .size           _Z40sigmoid_pairwise_grad_hess_auc_exact_gpuiPfS_PKiPKfS1_S1_S1_S1_ii,(.L_x_64 - _Z40sigmoid_pairwise_grad_hess_auc_exact_gpuiPfS_PKiPKfS1_S1_S1_S1_ii)
        .other          _Z40sigmoid_pairwise_grad_hess_auc_exact_gpuiPfS_PKiPKfS1_S1_S1_S1_ii,@"STO_CUDA_ENTRY STV_DEFAULT"
_Z40sigmoid_pairwise_grad_hess_auc_exact_gpuiPfS_PKiPKfS1_S1_S1_S1_ii:
.text._Z40sigmoid_pairwise_grad_hess_auc_exact_gpuiPfS_PKiPKfS1_S1_S1_S1_ii:
[----:B------:R-:W-:Y:S01]  /*0000*/  LDC R1, c[0x0][0x37c] ;  /* 0x0000df00ff017b82 */ /* 0x000fe20000000800 */
[----:B------:R-:W0:Y:S07]  /*0010*/  S2R R2, SR_TID.X ;  /* 0x0000000000027919 */ /* 0x000e2e0000002100 */
[----:B------:R-:W0:Y:S01]  /*0020*/  S2UR UR4, SR_CTAID.X ;  /* 0x00000000000479c3 */ /* 0x000e220000002500 */
[----:B------:R-:W1:Y:S07]  /*0030*/  LDCU UR5, c[0x0][0x380] ;  /* 0x00007000ff0577ac */ /* 0x000e6e0008000800 */
[----:B------:R-:W0:Y:S02]  /*0040*/  LDC R3, c[0x0][0x360] ;  /* 0x0000d800ff037b82 */ /* 0x000e240000000800 */
[----:B0-----:R-:W-:-:S05]  /*0050*/  IMAD R2, R3, UR4, R2 ;  /* 0x0000000403027c24 */ /* 0x001fca000f8e0202 */
[----:B-1----:R-:W-:-:S13]  /*0060*/  ISETP.GE.AND P0, PT, R2, UR5, PT ;  /* 0x0000000502007c0c */ /* 0x002fda000bf06270 */
[----:B------:R-:W-:Y:S05]  /*0070*/  @P0 EXIT ;  /* 0x000000000000094d */ /* 0x000fea0003800000 */
[----:B------:R-:W0:Y:S01]  /*0080*/  LDCU.64 UR4, c[0x0][0x3c8] ;  /* 0x00007900ff0477ac */ /* 0x000e220008000a00 */
[----:B------:R-:W1:Y:S01]  /*0090*/  LDC.64 R12, c[0x0][0x388] ;  /* 0x0000e200ff0c7b82 */ /* 0x000e620000000a00 */
[----:B------:R-:W-:Y:S01]  /*00a0*/  IMAD.MOV R3, RZ, RZ, -R2 ;  /* 0x000000ffff037224 */ /* 0x000fe200078e0a02 */
[----:B------:R-:W2:Y:S01]  /*00b0*/  LDCU.64 UR8, c[0x0][0x388] ;  /* 0x00007100ff0877ac */ /* 0x000ea20008000a00 */
[----:B------:R-:W-:Y:S01]  /*00c0*/  IMAD.MOV.U32 R31, RZ, RZ, -0x1 ;  /* 0xffffffffff1f7424 */ /* 0x000fe200078e00ff */
[----:B------:R-:W3:Y:S04]  /*00d0*/  LDCU.64 UR10, c[0x0][0x3a0] ;  /* 0x00007400ff0a77ac */ /* 0x000ee80008000a00 */
[----:B------:R-:W4:Y:S01]  /*00e0*/  LDC.64 R14, c[0x0][0x390] ;  /* 0x0000e400ff0e7b82 */ /* 0x000f220000000a00 */
[----:B------:R-:W5:Y:S01]  /*00f0*/  LDCU.64 UR12, c[0x0][0x398] ;  /* 0x00007300ff0c77ac */ /* 0x000f620008000a00 */
[----:B------:R-:W4:Y:S01]  /*0100*/  LDCU.64 UR6, c[0x0][0x390] ;  /* 0x00007200ff0677ac */ /* 0x000f220008000a00 */
[----:B0-----:R-:W-:Y:S01]  /*0110*/  UIMAD UR4, UR5, UR4, URZ ;  /* 0x00000004050472a4 */ /* 0x001fe2000f8e02ff */
[----:B--2---:R-:W-:-:S02]  /*0120*/  IMAD.U32 R6, RZ, RZ, UR8 ;  /* 0x00000008ff067e24 */ /* 0x004fc4000f8e00ff */
[----:B------:R-:W-:Y:S02]  /*0130*/  IMAD.U32 R7, RZ, RZ, UR9 ;  /* 0x00000009ff077e24 */ /* 0x000fe4000f8e00ff */
[----:B---3--:R-:W-:Y:S01]  /*0140*/  IMAD.U32 R8, RZ, RZ, UR10 ;  /* 0x0000000aff087e24 */ /* 0x008fe2000f8e00ff */
[----:B------:R-:W-:Y:S01]  /*0150*/  I2FP.F32.S32 R30, UR4 ;  /* 0x00000004001e7c45 */ /* 0x000fe20008201400 */
[----:B------:R-:W-:Y:S02]  /*0160*/  IMAD.U32 R9, RZ, RZ, UR11 ;  /* 0x0000000bff097e24 */ /* 0x000fe4000f8e00ff */
[----:B-----5:R-:W-:Y:S01]  /*0170*/  IMAD.U32 R10, RZ, RZ, UR12 ;  /* 0x0000000cff0a7e24 */ /* 0x020fe2000f8e00ff */
[----:B------:R-:W-:Y:S01]  /*0180*/  MOV R11, UR13 ;  /* 0x0000000d000b7c02 */ /* 0x000fe20008000f00 */
[----:B-1----:R-:W-:-:S04]  /*0190*/  IMAD.WIDE.U32 R12, R2, 0x4, R12 ;  /* 0x00000004020c7825 */ /* 0x002fc800078e000c */
[----:B----4-:R-:W-:-:S04]  /*01a0*/  IMAD.WIDE.U32 R14, R2, 0x4, R14 ;  /* 0x00000004020e7825 */ /* 0x010fc800078e000e */
[----:B------:R-:W-:Y:S02]  /*01b0*/  IMAD.U32 R4, RZ, RZ, UR6 ;  /* 0x00000006ff047e24 */ /* 0x000fe4000f8e00ff */
[----:B------:R-:W-:Y:S01]  /*01c0*/  IMAD.U32 R5, RZ, RZ, UR7 ;  /* 0x00000007ff057e24 */ /* 0x000fe2000f8e00ff */
[----:B------:R-:W0:Y:S06]  /*01d0*/  LDCU.64 UR6, c[0x0][0x358] ;  /* 0x00006b00ff0677ac */ /* 0x000e2c0008000a00 */
.L_x_8:
[----:B-1----:R-:W1:Y:S01]  /*01e0*/  LDC.64 R16, c[0x0][0x3a0] ;  /* 0x0000e800ff107b82 */ /* 0x002e620000000a00 */
[----:B0-----:R-:W2:Y:S07]  /*01f0*/  LDG.E R33, desc[UR6][R8.64] ;  /* 0x0000000608217981 */ /* 0x001eae000c1e1900 */
[----:B------:R-:W0:Y:S01]  /*0200*/  LDC.64 R28, c[0x0][0x398] ;  /* 0x0000e600ff1c7b82 */ /* 0x000e220000000a00 */
[----:B------:R-:W-:-:S07]  /*0210*/  VIADD R31, R31, 0x1 ;  /* 0x000000011f1f7836 */ /* 0x000fce0000000000 */
[----:B------:R-:W3:Y:S01]  /*0220*/  LDC.64 R20, c[0x0][0x3a8] ;  /* 0x0000ea00ff147b82 */ /* 0x000ee20000000a00 */
[----:B-1----:R-:W-:-:S07]  /*0230*/  IMAD.WIDE.U32 R22, R2, 0x4, R16 ;  /* 0x0000000402167825 */ /* 0x002fce00078e0010 */
[----:B------:R-:W1:Y:S01]  /*0240*/  LDC.64 R18, c[0x0][0x3b0] ;  /* 0x0000ec00ff127b82 */ /* 0x000e620000000a00 */
[----:B------:R-:W2:Y:S02]  /*0250*/  LDG.E R0, desc[UR6][R22.64] ;  /* 0x0000000616007981 */ /* 0x000ea4000c1e1900 */
[----:B--2---:R-:W-:-:S04]  /*0260*/  FSETP.GEU.AND P0, PT, R0, R33, PT ;  /* 0x000000210000720b */ /* 0x004fc80003f0e000 */
[----:B------:R-:W-:Y:S02]  /*0270*/  SEL R36, R31, R2, !P0 ;  /* 0x000000021f247207 */ /* 0x000fe40004000000 */
[----:B------:R-:W-:-:S03]  /*0280*/  SEL R37, R2, R31, !P0 ;  /* 0x0000001f02257207 */ /* 0x000fc60004000000 */
[----:B0-----:R-:W-:-:S04]  /*0290*/  IMAD.WIDE.U32 R26, R36, 0x4, R28 ;  /* 0x00000004241a7825 */ /* 0x001fc800078e001c */
[----:B------:R-:W-:Y:S02]  /*02a0*/  IMAD.WIDE.U32 R28, R37, 0x4, R28 ;  /* 0x00000004251c7825 */ /* 0x000fe400078e001c */
[----:B------:R-:W2:Y:S04]  /*02b0*/  LDG.E R27, desc[UR6][R26.64] ;  /* 0x000000061a1b7981 */ /* 0x000ea8000c1e1900 */
[----:B------:R-:W2:Y:S01]  /*02c0*/  LDG.E R26, desc[UR6][R28.64] ;  /* 0x000000061c1a7981 */ /* 0x000ea2000c1e1900 */
[----:B---3--:R-:W-:-:S04]  /*02d0*/  IMAD.WIDE.U32 R24, R36, 0x4, R20 ;  /* 0x0000000424187825 */ /* 0x008fc800078e0014 */
[C---:B-1----:R-:W-:Y:S02]  /*02e0*/  IMAD.WIDE.U32 R22, R37.reuse, 0x4, R18 ;  /* 0x0000000425167825 */ /* 0x042fe400078e0012 */
[----:B------:R-:W3:Y:S04]  /*02f0*/  LDG.E R25, desc[UR6][R24.64] ;  /* 0x0000000618197981 */ /* 0x000ee8000c1e1900 */
[----:B------:R-:W3:Y:S01]  /*0300*/  LDG.E R22, desc[UR6][R22.64] ;  /* 0x0000000616167981 */ /* 0x000ee2000c1e1900 */
[----:B------:R-:W-:-:S05]  /*0310*/  IMAD.WIDE.U32 R20, R37, 0x4, R20 ;  /* 0x0000000425147825 */ /* 0x000fca00078e0014 */
[----:B------:R-:W4:Y:S01]  /*0320*/  LDG.E R34, desc[UR6][R20.64] ;  /* 0x0000000614227981 */ /* 0x000f22000c1e1900 */
[----:B------:R-:W-:-:S05]  /*0330*/  IMAD.WIDE.U32 R18, R36, 0x4, R18 ;  /* 0x0000000424127825 */ /* 0x000fca00078e0012 */
[----:B------:R0:W5:Y:S01]  /*0340*/  LDG.E R24, desc[UR6][R18.64] ;  /* 0x0000000612187981 */ /* 0x000162000c1e1900 */
[----:B--2---:R-:W-:-:S05]  /*0350*/  IMAD.IADD R26, R26, 0x1, -R27 ;  /* 0x000000011a1a7824 */ /* 0x004fca00078e0a1b */
[----:B------:R-:W-:-:S13]  /*0360*/  ISETP.NE.AND P0, PT, R26, -0x1, PT ;  /* 0xffffffff1a00780c */ /* 0x000fda0003f05270 */
[----:B---3--:R-:W-:-:S06]  /*0370*/  @!P0 IMAD.IADD R28, R25, 0x1, R22 ;  /* 0x00000001191c8824 */ /* 0x008fcc00078e0216 */
[----:B------:R-:W1:Y:S01]  /*0380*/  @!P0 I2F.F64 R28, R28 ;  /* 0x0000001c001c8312 */ /* 0x000e620000201c00 */
[----:B----4-:R-:W-:Y:S02]  /*0390*/  I2FP.F32.S32 R27, R34 ;  /* 0x00000022001b7245 */ /* 0x010fe40000201400 */
[----:B------:R-:W-:-:S05]  /*03a0*/  I2FP.F32.S32 R35, R26 ;  /* 0x0000001a00237245 */ /* 0x000fca0000201400 */
[----:B------:R-:W-:Y:S01]  /*03b0*/  FADD R27, -R35, R27 ;  /* 0x0000001b231b7221 */ /* 0x000fe20000000100 */
[----:B------:R-:W-:Y:S01]  /*03c0*/  ISETP.NE.AND P1, PT, R26, RZ, PT ;  /* 0x000000ff1a00720c */ /* 0x000fe20003f25270 */
[----:B-1----:R-:W-:Y:S02]  /*03d0*/  @!P0 DADD R28, R28, -2 ;  /* 0xc00000001c1c8429 */ /* 0x002fe40000000000 */
[----:B------:R-:W1:Y:S08]  /*03e0*/  F2F.F64.F32 R20, R27 ;  /* 0x0000001b00147310 */ /* 0x000e700000201800 */
[----:B------:R-:W-:Y:S08]  /*03f0*/  @!P0 F2F.F32.F64 R32, R28 ;  /* 0x0000001c00208310 */ /* 0x000ff00000301000 */
[----:B0-----:R-:W-:Y:S08]  /*0400*/  I2F.F64 R18, R22 ;  /* 0x0000001600127312 */ /* 0x001ff00000201c00 */
[----:B------:R-:W0:Y:S01]  /*0410*/  F2F.F64.F32 R26, R35 ;  /* 0x00000023001a7310 */ /* 0x000e220000201800 */
[----:B------:R-:W-:Y:S01]  /*0420*/  @P0 IADD3 R23, PT, PT, RZ, -R25, -R22 ;  /* 0x80000019ff170210 */ /* 0x000fe20007ffe816 */
[----:B-1----:R-:W-:-:S03]  /*0430*/  DMUL R20, R20, 0.5 ;  /* 0x3fe0000014147828 */ /* 0x002fc60000000000 */
[----:B------:R-:W-:Y:S01]  /*0440*/  @P0 I2FP.F32.S32 R32, R23 ;  /* 0x0000001700200245 */ /* 0x000fe20000201400 */
[----:B0-----:R-:W-:-:S08]  /*0450*/  DADD R22, R26, R18 ;  /* 0x000000001a167229 */ /* 0x001fd00000000012 */
[----:B------:R-:W-:Y:S02]  /*0460*/  DMUL R20, R22, R20 ;  /* 0x0000001416147228 */ /* 0x000fe40000000000 */
[----:B------:R-:W0:Y:S08]  /*0470*/  I2F.F64 R22, R25 ;  /* 0x0000001900167312 */ /* 0x000e300000201c00 */
[----:B-----5:R-:W1:Y:S01]  /*0480*/  I2F.F64 R24, R24 ;  /* 0x0000001800187312 */ /* 0x020e620000201c00 */
[----:B0-----:R-:W-:-:S02]  /*0490*/  DADD R28, R22, R26 ;  /* 0x00000000161c7229 */ /* 0x001fc4000000001a */
[----:B-1----:R-:W-:-:S06]  /*04a0*/  DADD R26, R24, -R26 ;  /* 0x00000000181a7229 */ /* 0x002fcc000000081a */
[----:B------:R-:W-:Y:S02]  /*04b0*/  DMUL R28, R28, 0.5 ;  /* 0x3fe000001c1c7828 */ /* 0x000fe40000000000 */
[----:B------:R-:W-:-:S06]  /*04c0*/  DMUL R22, R22, 0.5 ;  /* 0x3fe0000016167828 */ /* 0x000fcc0000000000 */
[----:B------:R-:W-:-:S08]  /*04d0*/  DMUL R26, R26, R28 ;  /* 0x0000001c1a1a7228 */ /* 0x000fd00000000000 */
[----:B------:R-:W-:Y:S01]  /*04e0*/  DFMA R26, R24, R22, -R26 ;  /* 0x00000016181a722b */ /* 0x000fe2000000081a */
[----:B------:R-:W0:Y:S02]  /*04f0*/  LDC.64 R22, c[0x0][0x3c0] ;  /* 0x0000f000ff167b82 */ /* 0x000e240000000a00 */
[----:B0-----:R-:W-:-:S06]  /*0500*/  IMAD.WIDE.U32 R24, R36, 0x4, R22 ;  /* 0x0000000424187825 */ /* 0x001fcc00078e0016 */
[----:B------:R-:W0:Y:S01]  /*0510*/  LDC.64 R22, c[0x0][0x3b8] ;  /* 0x0000ee00ff167b82 */ /* 0x000e220000000a00 */
[--C-:B------:R-:W-:Y:S01]  /*0520*/  IMAD.WIDE.U32 R28, R36, 0x4, R16.reuse ;  /* 0x00000004241c7825 */ /* 0x100fe200078e0010 */
[----:B------:R-:W2:Y:S03]  /*0530*/  LDG.E R24, desc[UR6][R24.64] ;  /* 0x0000000618187981 */ /* 0x000ea6000c1e1900 */
[C---:B------:R-:W-:Y:S02]  /*0540*/  IMAD.WIDE.U32 R16, R37.reuse, 0x4, R16 ;  /* 0x0000000425107825 */ /* 0x040fe400078e0010 */
[----:B------:R-:W3:Y:S04]  /*0550*/  LDG.E R28, desc[UR6][R28.64] ;  /* 0x000000061c1c7981 */ /* 0x000ee8000c1e1900 */
[----:B------:R1:W3:Y:S01]  /*0560*/  LDG.E R17, desc[UR6][R16.64] ;  /* 0x0000000610117981 */ /* 0x0002e2000c1e1900 */
[----:B0-----:R-:W-:-:S06]  /*0570*/  IMAD.WIDE.U32 R22, R37, 0x4, R22 ;  /* 0x0000000425167825 */ /* 0x001fcc00078e0016 */
[----:B------:R0:W2:Y:S01]  /*0580*/  LDG.E R23, desc[UR6][R22.64] ;  /* 0x0000000616177981 */ /* 0x0000a2000c1e1900 */
[----:B------:R-:W4:Y:S02]  /*0590*/  I2F.F64 R36, R34 ;  /* 0x0000002200247312 */ /* 0x000f240000201c00 */
[----:B----4-:R-:W-:-:S06]  /*05a0*/  DMUL R36, R36, 0.5 ;  /* 0x3fe0000024247828 */ /* 0x010fcc0000000000 */
[----:B------:R-:W4:Y:S02]  /*05b0*/  F2F.F32.F64 R27, R26 ;  /* 0x0000001a001b7310 */ /* 0x000f240000301000 */
[----:B------:R-:W-:-:S10]  /*05c0*/  DFMA R20, R18, R36, -R20 ;  /* 0x000000241214722b */ /* 0x000fd40000000814 */
[----:B------:R-:W5:Y:S01]  /*05d0*/  F2F.F32.F64 R20, R20 ;  /* 0x0000001400147310 */ /* 0x000f620000301000 */
[----:B----4-:R-:W-:Y:S01]  /*05e0*/  FADD R19, R27, R32 ;  /* 0x000000201b137221 */ /* 0x010fe20000000000 */
[----:B-1----:R-:W-:-:S06]  /*05f0*/  FSEL R16, RZ, 1, !P1 ;  /* 0x3f800000ff107808 */ /* 0x002fcc0004800000 */
[----:B------:R-:W0:Y:S01]  /*0600*/  MUFU.RCP R25, R30 ;  /* 0x0000001e00197308 */ /* 0x000e220000001000 */
[----:B------:R-:W-:Y:S05]  /*0610*/  YIELD ;  /* 0x0000000000007946 */ /* 0x000fea0003800000 */
[----:B0-----:R-:W-:-:S04]  /*0620*/  FFMA R22, -R30, R25, 1 ;  /* 0x3f8000001e167423 */ /* 0x001fc80000000119 */
[----:B------:R-:W-:Y:S01]  /*0630*/  FFMA R25, R25, R22, R25 ;  /* 0x0000001619197223 */ /* 0x000fe20000000019 */
[----:B------:R-:W-:Y:S01]  /*0640*/  BSSY.RECONVERGENT B0, `(.L_x_0) ;  /* 0x0000012000007945 */ /* 0x000fe20003800200 */
[----:B---3--:R-:W-:-:S04]  /*0650*/  FSETP.NEU.AND P0, PT, R28, R17, PT ;  /* 0x000000111c00720b */ /* 0x008fc80003f0d000 */
[----:B------:R-:W-:Y:S01]  /*0660*/  FSEL R16, R16, RZ, P0 ;  /* 0x000000ff10107208 */ /* 0x000fe20000000000 */
[----:B--2---:R-:W-:-:S05]  /*0670*/  IMAD.IADD R24, R24, 0x1, -R23 ;  /* 0x0000000118187824 */ /* 0x004fca00078e0a17 */
[----:B------:R-:W-:-:S04]  /*0680*/  IABS R18, R24 ;  /* 0x0000001800127213 */ /* 0x000fc80000000000 */
[----:B------:R-:W-:Y:S01]  /*0690*/  I2FP.F32.S32 R17, R18 ;  /* 0x0000001200117245 */ /* 0x000fe20000201400 */
[----:B-----5:R-:W-:-:S04]  /*06a0*/  FADD R18, R20, R19 ;  /* 0x0000001314127221 */ /* 0x020fc80000000000 */
[----:B------:R-:W-:-:S04]  /*06b0*/  FFMA R17, -R35, R17, R18 ;  /* 0x0000001123117223 */ /* 0x000fc80000000112 */
[----:B------:R-:W-:-:S04]  /*06c0*/  FMUL R16, R16, R17 ;  /* 0x0000001110107220 */ /* 0x000fc80000400000 */
[----:B------:R-:W0:Y:S01]  /*06d0*/  FCHK P0, R16, R30 ;  /* 0x0000001e10007302 */ /* 0x000e220000000000 */
[----:B------:R-:W-:-:S04]  /*06e0*/  FFMA R34, R16, R25, RZ ;  /* 0x0000001910227223 */ /* 0x000fc800000000ff */
[----:B------:R-:W-:-:S04]  /*06f0*/  FFMA R17, -R30, R34, R16 ;  /* 0x000000221e117223 */ /* 0x000fc80000000110 */
[----:B------:R-:W-:Y:S01]  /*0700*/  FFMA R34, R25, R17, R34 ;  /* 0x0000001119227223 */ /* 0x000fe20000000022 */
[----:B0-----:R-:W-:Y:S06]  /*0710*/  @!P0 BRA `(.L_x_1) ;  /* 0x0000000000108947 */ /* 0x001fec0003800000 */
[----:B------:R-:W-:Y:S02]  /*0720*/  MOV R17, R30 ;  /* 0x0000001e00117202 */ /* 0x000fe40000000f00 */
[----:B------:R-:W-:-:S07]  /*0730*/  MOV R18, 0x750 ;  /* 0x0000075000127802 */ /* 0x000fce0000000f00 */
[----:B------:R-:W-:Y:S05]  /*0740*/  CALL.REL.NOINC `($__internal_1_$__cuda_sm3x_div_rn_noftz_f32_slowpath) ;  /* 0x0000000800e07944 */ /* 0x000fea0003c00000 */
[----:B------:R-:W-:-:S07]  /*0750*/  IMAD.MOV.U32 R34, RZ, RZ, R21 ;  /* 0x000000ffff227224 */ /* 0x000fce00078e0015 */
.L_x_1:
[----:B------:R-:W-:Y:S05]  /*0760*/  BSYNC.RECONVERGENT B0 ;  /* 0x0000000000007941 */ /* 0x000fea0003800200 */
.L_x_0:
[----:B------:R-:W0:Y:S01]  /*0770*/  LDC.64 R20, c[0x0][0x398] ;  /* 0x0000e600ff147b82 */ /* 0x000e220000000a00 */
[----:B------:R-:W2:Y:S01]  /*0780*/  LDG.E R17, desc[UR6][R10.64] ;  /* 0x000000060a117981 */ /* 0x000ea2000c1e1900 */
[----:B0-----:R-:W-:-:S06]  /*0790*/  IMAD.WIDE.U32 R20, R2, 0x4, R20 ;  /* 0x0000000402147825 */ /* 0x001fcc00078e0014 */
[----:B------:R-:W2:Y:S01]  /*07a0*/  LDG.E R20, desc[UR6][R20.64] ;  /* 0x0000000614147981 */ /* 0x000ea2000c1e1900 */
[----:B------:R-:W0:Y:S01]  /*07b0*/  MUFU.RCP R22, R33 ;  /* 0x0000002100167308 */ /* 0x000e220000001000 */
[----:B------:R-:W-:-:S07]  /*07c0*/  IMAD.MOV.U32 R16, RZ, RZ, 0x0 ;  /* 0x00000000ff107424 */ /* 0x000fce00078e00ff */
[----:B------:R-:W1:Y:S01]  /*07d0*/  FCHK P0, R0, R33 ;  /* 0x0000002100007302 */ /* 0x000e620000000000 */
[----:B0-----:R-:W-:-:S04]  /*07e0*/  FFMA R23, -R33, R22, 1 ;  /* 0x3f80000021177423 */ /* 0x001fc80000000116 */
[----:B------:R-:W-:-:S04]  /*07f0*/  FFMA R23, R22, R23, R22 ;  /* 0x0000001716177223 */ /* 0x000fc80000000016 */
[----:B------:R-:W-:Y:S01]  /*0800*/  FFMA R22, R0, R23, RZ ;  /* 0x0000001700167223 */ /* 0x000fe200000000ff */
[----:B------:R-:W-:Y:S01]  /*0810*/  BSSY.RECONVERGENT B0, `(.L_x_2) ;  /* 0x000000e000007945 */ /* 0x000fe20003800200 */
[----:B--2---:R-:W-:-:S06]  /*0820*/  IMAD.IADD R18, R20, 0x1, -R17 ;  /* 0x0000000114127824 */ /* 0x004fcc00078e0a11 */
[----:B------:R-:W0:Y:S01]  /*0830*/  I2F.F64 R18, R18 ;  /* 0x0000001200127312 */ /* 0x000e220000201c00 */
[----:B------:R-:W-:-:S06]  /*0840*/  IMAD.MOV.U32 R17, RZ, RZ, 0x3fe00000 ;  /* 0x3fe00000ff117424 */ /* 0x000fcc00078e00ff */
[----:B0-----:R-:W-:-:S06]  /*0850*/  DFMA R16, R18, R16, 0.5 ;  /* 0x3fe000001210742b */ /* 0x001fcc0000000010 */
[----:B------:R0:W2:Y:S01]  /*0860*/  F2F.F32.F64 R26, R16 ;  /* 0x00000010001a7310 */ /* 0x0000a20000301000 */
[----:B------:R-:W-:-:S04]  /*0870*/  FFMA R19, -R33, R22, R0 ;  /* 0x0000001621137223 */ /* 0x000fc80000000100 */
[----:B------:R-:W-:Y:S01]  /*0880*/  FFMA R28, R23, R19, R22 ;  /* 0x00000013171c7223 */ /* 0x000fe20000000016 */
[----:B-1----:R-:W-:Y:S06]  /*0890*/  @!P0 BRA `(.L_x_3) ;  /* 0x0000000000148947 */ /* 0x002fec0003800000 */
[----:B0-----:R-:W-:Y:S01]  /*08a0*/  IMAD.MOV.U32 R16, RZ, RZ, R0 ;  /* 0x000000ffff107224 */ /* 0x001fe200078e0000 */
[----:B------:R-:W-:Y:S01]  /*08b0*/  MOV R18, 0x8e0 ;  /* 0x000008e000127802 */ /* 0x000fe20000000f00 */
[----:B------:R-:W-:-:S07]  /*08c0*/  IMAD.MOV.U32 R17, RZ, RZ, R33 ;  /* 0x000000ffff117224 */ /* 0x000fce00078e0021 */
[----:B--2---:R-:W-:Y:S05]  /*08d0*/  CALL.REL.NOINC `($__internal_1_$__cuda_sm3x_div_rn_noftz_f32_slowpath) ;  /* 0x00000008007c7944 */ /* 0x004fea0003c00000 */
[----:B------:R-:W-:-:S07]  /*08e0*/  MOV R28, R21 ;  /* 0x00000015001c7202 */ /* 0x000fce0000000f00 */
.L_x_3:
[----:B------:R-:W-:Y:S05]  /*08f0*/  BSYNC.RECONVERGENT B0 ;  /* 0x0000000000007941 */ /* 0x000fea0003800200 */
.L_x_2:
[----:B------:R-:W1:Y:S01]  /*0900*/  F2F.F64.F32 R22, R28 ;  /* 0x0000001c00167310 */ /* 0x000e620000201800 */
[----:B------:R-:W-:Y:S01]  /*0910*/  IMAD.MOV.U32 R20, RZ, RZ, 0x1 ;  /* 0x00000001ff147424 */ /* 0x000fe200078e00ff */
[----:B------:R-:W-:Y:S06]  /*0920*/  BSSY.RECONVERGENT B0, `(.L_x_4) ;  /* 0x0000018000007945 */ /* 0x000fec0003800200 */
[----:B--2---:R-:W2:Y:S01]  /*0930*/  F2F.F64.F32 R26, R26 ;  /* 0x0000001a001a7310 */ /* 0x004ea20000201800 */
[----:B-1----:R-:W-:-:S07]  /*0940*/  DADD R18, R22, 1 ;  /* 0x3ff0000016127429 */ /* 0x002fce0000000000 */
[----:B------:R-:W0:Y:S01]  /*0950*/  MUFU.RCP64H R21, R19 ;  /* 0x0000001300157308 */ /* 0x000e220000001800 */
[----:B--2---:R-:W-:-:S08]  /*0960*/  DADD R24, R26, -1 ;  /* 0xbff000001a187429 */ /* 0x004fd00000000000 */
[----:B------:R-:W-:Y:S02]  /*0970*/  DFMA R22, R24, R22, R26 ;  /* 0x000000161816722b */ /* 0x000fe4000000001a */
[----:B0-----:R-:W-:-:S08]  /*0980*/  DFMA R16, -R18, R20, 1 ;  /* 0x3ff000001210742b */ /* 0x001fd00000000114 */
[----:B------:R-:W-:-:S08]  /*0990*/  DFMA R16, R16, R16, R16 ;  /* 0x000000101010722b */ /* 0x000fd00000000010 */
[----:B------:R-:W-:Y:S01]  /*09a0*/  DFMA R16, R20, R16, R20 ;  /* 0x000000101410722b */ /* 0x000fe20000000014 */
[----:B------:R-:W0:Y:S07]  /*09b0*/  F2F.F64.F32 R20, |R34| ;  /* 0x4000002200147310 */ /* 0x000e2e0000201800 */
[----:B------:R-:W-:-:S08]  /*09c0*/  DFMA R24, -R18, R16, 1 ;  /* 0x3ff000001218742b */ /* 0x000fd00000000110 */
[----:B------:R-:W-:Y:S02]  /*09d0*/  DFMA R24, R16, R24, R16 ;  /* 0x000000181018722b */ /* 0x000fe40000000010 */
[----:B0-----:R-:W-:-:S08]  /*09e0*/  DMUL R20, R20, R22 ;  /* 0x0000001614147228 */ /* 0x001fd00000000000 */
[----:B------:R-:W-:Y:S02]  /*09f0*/  DMUL R22, R20, R24 ;  /* 0x0000001814167228 */ /* 0x000fe40000000000 */
[----:B------:R-:W-:-:S06]  /*0a00*/  FSETP.GEU.AND P1, PT, |R21|, 6.5827683646048100446e-37, PT ;  /* 0x036000001500780b */ /* 0x000fcc0003f2e200 */
[----:B------:R-:W-:-:S08]  /*0a10*/  DFMA R16, -R18, R22, R20 ;  /* 0x000000161210722b */ /* 0x000fd00000000114 */
[----:B------:R-:W-:-:S10]  /*0a20*/  DFMA R16, R24, R16, R22 ;  /* 0x000000101810722b */ /* 0x000fd40000000016 */
[----:B------:R-:W-:-:S05]  /*0a30*/  FFMA R22, RZ, R19, R17 ;  /* 0x00000013ff167223 */ /* 0x000fca0000000011 */
[----:B------:R-:W-:-:S13]  /*0a40*/  FSETP.GT.AND P0, PT, |R22|, 1.469367938527859385e-39, PT ;  /* 0x001000001600780b */ /* 0x000fda0003f04200 */
[----:B------:R-:W-:Y:S05]  /*0a50*/  @P0 BRA P1, `(.L_x_5) ;  /* 0x0000000000100947 */ /* 0x000fea0000800000 */
[----:B------:R-:W-:-:S07]  /*0a60*/  MOV R32, 0xa80 ;  /* 0x00000a8000207802 */ /* 0x000fce0000000f00 */
[----:B------:R-:W-:Y:S05]  /*0a70*/  CALL.REL.NOINC `($__internal_0_$__cuda_sm20_div_rn_f64_full) ;  /* 0x0000000000a07944 */ /* 0x000fea0003c00000 */
[----:B------:R-:W-:Y:S02]  /*0a80*/  IMAD.MOV.U32 R16, RZ, RZ, R22 ;  /* 0x000000ffff107224 */ /* 0x000fe400078e0016 */
[----:B------:R-:W-:-:S07]  /*0a90*/  IMAD.MOV.U32 R17, RZ, RZ, R23 ;  /* 0x000000ffff117224 */ /* 0x000fce00078e0017 */
.L_x_5:
[----:B------:R-:W-:Y:S05]  /*0aa0*/  BSYNC.RECONVERGENT B0 ;  /* 0x0000000000007941 */ /* 0x000fea0003800200 */
.L_x_4:
[C---:B------:R-:W-:Y:S01]  /*0ab0*/  FADD R18, R0.reuse, R33 ;  /* 0x0000002100127221 */ /* 0x040fe20000000000 */
[----:B------:R-:W-:Y:S01]  /*0ac0*/  FMUL R33, R0, -R33 ;  /* 0x8000002100217220 */ /* 0x000fe20000400000 */
[----:B------:R0:W1:Y:S01]  /*0ad0*/  F2F.F32.F64 R19, R16 ;  /* 0x0000001000137310 */ /* 0x0000620000301000 */
[----:B------:R-:W-:Y:S01]  /*0ae0*/  BSSY.RECONVERGENT B0, `(.L_x_6) ;  /* 0x000000e000007945 */ /* 0x000fe20003800200 */
[----:B------:R-:W-:-:S06]  /*0af0*/  FMUL R23, R18, R18 ;  /* 0x0000001212177220 */ /* 0x000fcc0000400000 */
[----:B------:R-:W2:Y:S01]  /*0b00*/  MUFU.RCP R18, R23 ;  /* 0x0000001700127308 */ /* 0x000ea20000001000 */
[----:B0-----:R-:W-:-:S07]  /*0b10*/  FMUL R16, R33, |R34| ;  /* 0x4000002221107220 */ /* 0x001fce0000400000 */
[----:B------:R-:W0:Y:S01]  /*0b20*/  FCHK P0, R16, R23 ;  /* 0x0000001710007302 */ /* 0x000e220000000000 */
[----:B--2---:R-:W-:-:S04]  /*0b30*/  FFMA R21, -R23, R18, 1 ;  /* 0x3f80000017157423 */ /* 0x004fc80000000112 */
[----:B------:R-:W-:-:S04]  /*0b40*/  FFMA R21, R18, R21, R18 ;  /* 0x0000001512157223 */ /* 0x000fc80000000012 */
[----:B------:R-:W-:-:S04]  /*0b50*/  FFMA R0, R16, R21, RZ ;  /* 0x0000001510007223 */ /* 0x000fc800000000ff */
[----:B------:R-:W-:-:S04]  /*0b60*/  FFMA R18, -R23, R0, R16 ;  /* 0x0000000017127223 */ /* 0x000fc80000000110 */
[----:B------:R-:W-:Y:S01]  /*0b70*/  FFMA R21, R21, R18, R0 ;  /* 0x0000001215157223 */ /* 0x000fe20000000000 */
[----:B01----:R-:W-:Y:S06]  /*0b80*/  @!P0 BRA `(.L_x_7) ;  /* 0x00000000000c8947 */ /* 0x003fec0003800000 */
[----:B------:R-:W-:Y:S01]  /*0b90*/  IMAD.MOV.U32 R17, RZ, RZ, R23 ;  /* 0x000000ffff117224 */ /* 0x000fe200078e0017 */
[----:B------:R-:W-:-:S07]  /*0ba0*/  MOV R18, 0xbc0 ;  /* 0x00000bc000127802 */ /* 0x000fce0000000f00 */
[----:B------:R-:W-:Y:S05]  /*0bb0*/  CALL.REL.NOINC `($__internal_1_$__cuda_sm3x_div_rn_noftz_f32_slowpath) ;  /* 0x0000000400c47944 */ /* 0x000fea0003c00000 */
.L_x_7:
[----:B------:R-:W-:Y:S05]  /*0bc0*/  BSYNC.RECONVERGENT B0 ;  /* 0x0000000000007941 */ /* 0x000fea0003800200 */
.L_x_6:
[----:B------:R-:W-:Y:S01]  /*0bd0*/  IADD3 R3, PT, PT, R3, 0x1, RZ ;  /* 0x0000000103037810 */ /* 0x000fe20007ffe0ff */
[----:B------:R-:W-:Y:S01]  /*0be0*/  FADD R23, -R19, -RZ ;  /* 0x800000ff13177221 */ /* 0x000fe20000000100 */
[----:B------:R-:W-:Y:S01]  /*0bf0*/  REDG.E.ADD.F32.FTZ.RN.STRONG.GPU desc[UR6][R12.64], R19 ;  /* 0x000000130c0079a6 */ /* 0x000fe2000c12f306 */
[----:B------:R-:W-:Y:S01]  /*0c00*/  IMAD.MOV.U32 R16, RZ, RZ, R4 ;  /* 0x000000ffff107224 */ /* 0x000fe200078e0004 */
[----:B------:R-:W-:Y:S01]  /*0c10*/  ISETP.NE.AND P0, PT, R3, 0x1, PT ;  /* 0x000000010300780c */ /* 0x000fe20003f05270 */
[----:B------:R-:W-:Y:S01]  /*0c20*/  IMAD.MOV.U32 R17, RZ, RZ, R5 ;  /* 0x000000ffff117224 */ /* 0x000fe200078e0005 */
[----:B------:R0:W-:Y:S01]  /*0c30*/  REDG.E.ADD.F32.FTZ.RN.STRONG.GPU desc[UR6][R6.64], R23 ;  /* 0x00000017060079a6 */ /* 0x0001e2000c12f306 */
[----:B------:R-:W-:Y:S02]  /*0c40*/  IADD3 R10, P3, PT, R10, 0x4, RZ ;  /* 0x000000040a0a7810 */ /* 0x000fe40007f7e0ff */
[----:B------:R-:W-:Y:S01]  /*0c50*/  IADD3 R8, P4, PT, R8, 0x4, RZ ;  /* 0x0000000408087810 */ /* 0x000fe20007f9e0ff */
[----:B------:R1:W-:Y:S01]  /*0c60*/  REDG.E.ADD.F32.FTZ.RN.STRONG.GPU desc[UR6][R14.64], R21 ;  /* 0x000000150e0079a6 */ /* 0x0003e2000c12f306 */
[----:B------:R-:W-:-:S03]  /*0c70*/  IADD3 R4, P1, PT, R4, 0x4, RZ ;  /* 0x0000000404047810 */ /* 0x000fc60007f3e0ff */
[----:B------:R1:W-:Y:S01]  /*0c80*/  REDG.E.ADD.F32.FTZ.RN.STRONG.GPU desc[UR6][R16.64], R21 ;  /* 0x00000015100079a6 */ /* 0x0003e2000c12f306 */
[----:B------:R-:W-:Y:S02]  /*0c90*/  IMAD.X R11, RZ, RZ, R11, P3 ;  /* 0x000000ffff0b7224 */ /* 0x000fe400018e060b */
[----:B------:R-:W-:Y:S01]  /*0ca0*/  IMAD.X R9, RZ, RZ, R9, P4 ;  /* 0x000000ffff097224 */ /* 0x000fe200020e0609 */
[----:B0-----:R-:W-:Y:S01]  /*0cb0*/  IADD3 R6, P2, PT, R6, 0x4, RZ ;  /* 0x0000000406067810 */ /* 0x001fe20007f5e0ff */
[----:B------:R-:W-:-:S04]  /*0cc0*/  IMAD.X R5, RZ, RZ, R5, P1 ;  /* 0x000000ffff057224 */ /* 0x000fc800008e0605 */
[----:B------:R-:W-:Y:S01]  /*0cd0*/  IMAD.X R7, RZ, RZ, R7, P2 ;  /* 0x000000ffff077224 */ /* 0x000fe200010e0607 */
[----:B------:R-:W-:Y:S07]  /*0ce0*/  @P0 BRA `(.L_x_8) ;  /* 0xfffffff4003c0947 */ /* 0x000fee000383ffff */
[----:B------:R-:W-:Y:S05]  /*0cf0*/  EXIT ;  /* 0x000000000000794d */ /* 0x000fea0003800000 */
        .weak           $__internal_0_$__cuda_sm20_div_rn_f64_full
        .type           $__internal_0_$__cuda_sm20_div_rn_f64_full,@function
        .size           $__internal_0_$__cuda_sm20_div_rn_f64_full,($__internal_1_$__cuda_sm3x_div_rn_noftz_f32_slowpath - $__internal_0_$__cuda_sm20_div_rn_f64_full)
$__internal_0_$__cuda_sm20_div_rn_f64_full:
[----:B------:R-:W-:Y:S01]  /*0d00*/  IMAD.MOV.U32 R17, RZ, RZ, R21 ;  /* 0x000000ffff117224 */ /* 0x000fe200078e0015 */
[C---:B------:R-:W-:Y:S01]  /*0d10*/  FSETP.GEU.AND P0, PT, |R19|.reuse, 1.469367938527859385e-39, PT ;  /* 0x001000001300780b */ /* 0x040fe20003f0e200 */
[----:B------:R-:W-:Y:S01]  /*0d20*/  IMAD.MOV.U32 R16, RZ, RZ, R20 ;  /* 0x000000ffff107224 */ /* 0x000fe200078e0014 */
[----:B------:R-:W-:Y:S01]  /*0d30*/  LOP3.LUT R28, R19, 0x800fffff, RZ, 0xc0, !PT ;  /* 0x800fffff131c7812 */ /* 0x000fe200078ec0ff */
[----:B------:R-:W-:Y:S01]  /*0d40*/  IMAD.MOV.U32 R36, RZ, RZ, 0x1ca00000 ;  /* 0x1ca00000ff247424 */ /* 0x000fe200078e00ff */
[C---:B------:R-:W-:Y:S01]  /*0d50*/  FSETP.GEU.AND P2, PT, |R17|.reuse, 1.469367938527859385e-39, PT ;  /* 0x001000001100780b */ /* 0x040fe20003f4e200 */
[----:B------:R-:W-:Y:S01]  /*0d60*/  IMAD.MOV.U32 R26, RZ, RZ, R16 ;  /* 0x000000ffff1a7224 */ /* 0x000fe200078e0010 */
[----:B------:R-:W-:Y:S01]  /*0d70*/  LOP3.LUT R29, R28, 0x3ff00000, RZ, 0xfc, !PT ;  /* 0x3ff000001c1d7812 */ /* 0x000fe200078efcff */
[----:B------:R-:W-:Y:S01]  /*0d80*/  IMAD.MOV.U32 R22, RZ, RZ, 0x1 ;  /* 0x00000001ff167424 */ /* 0x000fe200078e00ff */
[----:B------:R-:W-:Y:S01]  /*0d90*/  MOV R28, R18 ;  /* 0x00000012001c7202 */ /* 0x000fe20000000f00 */
[----:B------:R-:W-:Y:S01]  /*0da0*/  BSSY.RECONVERGENT B1, `(.L_x_9) ;  /* 0x000004f000017945 */ /* 0x000fe20003800200 */
[----:B------:R-:W-:-:S02]  /*0db0*/  LOP3.LUT R35, R17, 0x7ff00000, RZ, 0xc0, !PT ;  /* 0x7ff0000011237812 */ /* 0x000fc400078ec0ff */
[----:B------:R-:W-:Y:S01]  /*0dc0*/  LOP3.LUT R37, R19, 0x7ff00000, RZ, 0xc0, !PT ;  /* 0x7ff0000013257812 */ /* 0x000fe200078ec0ff */
[----:B------:R-:W-:-:S03]  /*0dd0*/  @!P0 DMUL R28, R18, 8.98846567431157953865e+307 ;  /* 0x7fe00000121c8828 */ /* 0x000fc60000000000 */
[----:B------:R-:W-:Y:S02]  /*0de0*/  ISETP.GE.U32.AND P1, PT, R35, R37, PT ;  /* 0x000000252300720c */ /* 0x000fe40003f26070 */
[----:B------:R-:W-:Y:S01]  /*0df0*/  @!P2 LOP3.LUT R20, R19, 0x7ff00000, RZ, 0xc0, !PT ;  /* 0x7ff000001314a812 */ /* 0x000fe200078ec0ff */
[----:B------:R-:W0:Y:S01]  /*0e00*/  MUFU.RCP64H R23, R29 ;  /* 0x0000001d00177308 */ /* 0x000e220000001800 */
[C---:B------:R-:W-:Y:S02]  /*0e10*/  SEL R27, R36.reuse, 0x63400000, !P1 ;  /* 0x63400000241b7807 */ /* 0x040fe40004800000 */
[----:B------:R-:W-:Y:S01]  /*0e20*/  @!P2 ISETP.GE.U32.AND P3, PT, R35, R20, PT ;  /* 0x000000142300a20c */ /* 0x000fe20003f66070 */
[----:B------:R-:W-:Y:S01]  /*0e30*/  @!P2 IMAD.MOV.U32 R20, RZ, RZ, RZ ;  /* 0x000000ffff14a224 */ /* 0x000fe200078e00ff */
[----:B------:R-:W-:Y:S02]  /*0e40*/  LOP3.LUT R27, R27, 0x800fffff, R17, 0xf8, !PT ;  /* 0x800fffff1b1b7812 */ /* 0x000fe400078ef811 */
[----:B------:R-:W-:-:S02]  /*0e50*/  @!P2 SEL R21, R36, 0x63400000, !P3 ;  /* 0x634000002415a807 */ /* 0x000fc40005800000 */
[----:B------:R-:W-:Y:S02]  /*0e60*/  @!P0 LOP3.LUT R37, R29, 0x7ff00000, RZ, 0xc0, !PT ;  /* 0x7ff000001d258812 */ /* 0x000fe400078ec0ff */
[----:B------:R-:W-:-:S04]  /*0e70*/  @!P2 LOP3.LUT R21, R21, 0x80000000, R17, 0xf8, !PT ;  /* 0x800000001515a812 */ /* 0x000fc800078ef811 */
[----:B------:R-:W-:-:S06]  /*0e80*/  @!P2 LOP3.LUT R21, R21, 0x100000, RZ, 0xfc, !PT ;  /* 0x001000001515a812 */ /* 0x000fcc00078efcff */
[----:B------:R-:W-:Y:S02]  /*0e90*/  @!P2 DFMA R26, R26, 2, -R20 ;  /* 0x400000001a1aa82b */ /* 0x000fe40000000814 */
[----:B0-----:R-:W-:-:S08]  /*0ea0*/  DFMA R20, R22, -R28, 1 ;  /* 0x3ff000001614742b */ /* 0x001fd0000000081c */
[----:B------:R-:W-:-:S08]  /*0eb0*/  DFMA R20, R20, R20, R20 ;  /* 0x000000141414722b */ /* 0x000fd00000000014 */
[----:B------:R-:W-:-:S08]  /*0ec0*/  DFMA R20, R22, R20, R22 ;  /* 0x000000141614722b */ /* 0x000fd00000000016 */
[----:B------:R-:W-:-:S08]  /*0ed0*/  DFMA R24, R20, -R28, 1 ;  /* 0x3ff000001418742b */ /* 0x000fd0000000081c */
[----:B------:R-:W-:-:S08]  /*0ee0*/  DFMA R24, R20, R24, R20 ;  /* 0x000000181418722b */ /* 0x000fd00000000014 */
[----:B------:R-:W-:-:S08]  /*0ef0*/  DMUL R22, R24, R26 ;  /* 0x0000001a18167228 */ /* 0x000fd00000000000 */
[----:B------:R-:W-:-:S08]  /*0f00*/  DFMA R20, R22, -R28, R26 ;  /* 0x8000001c1614722b */ /* 0x000fd0000000001a */
[----:B------:R-:W-:Y:S01]  /*0f10*/  DFMA R20, R24, R20, R22 ;  /* 0x000000141814722b */ /* 0x000fe20000000016 */
[----:B------:R-:W-:Y:S01]  /*0f20*/  IMAD.MOV.U32 R24, RZ, RZ, R35 ;  /* 0x000000ffff187224 */ /* 0x000fe200078e0023 */
[----:B------:R-:W-:-:S05]  /*0f30*/  @!P2 LOP3.LUT R24, R27, 0x7ff00000, RZ, 0xc0, !PT ;  /* 0x7ff000001b18a812 */ /* 0x000fca00078ec0ff */
[----:B------:R-:W-:-:S05]  /*0f40*/  VIADD R22, R24, 0xffffffff ;  /* 0xffffffff18167836 */ /* 0x000fca0000000000 */
[----:B------:R-:W-:Y:S02]  /*0f50*/  ISETP.GT.U32.AND P0, PT, R22, 0x7feffffe, PT ;  /* 0x7feffffe1600780c */ /* 0x000fe40003f04070 */
[----:B------:R-:W-:-:S04]  /*0f60*/  IADD3 R22, PT, PT, R37, -0x1, RZ ;  /* 0xffffffff25167810 */ /* 0x000fc80007ffe0ff */
[----:B------:R-:W-:-:S13]  /*0f70*/  ISETP.GT.U32.OR P0, PT, R22, 0x7feffffe, P0 ;  /* 0x7feffffe1600780c */ /* 0x000fda0000704470 */
[----:B------:R-:W-:Y:S05]  /*0f80*/  @P0 BRA `(.L_x_10) ;  /* 0x00000000006c0947 */ /* 0x000fea0003800000 */
[----:B------:R-:W-:-:S04]  /*0f90*/  LOP3.LUT R22, R19, 0x7ff00000, RZ, 0xc0, !PT ;  /* 0x7ff0000013167812 */ /* 0x000fc800078ec0ff */
[CC--:B------:R-:W-:Y:S02]  /*0fa0*/  VIADDMNMX R16, R35.reuse, -R22.reuse, 0xb9600000, !PT ;  /* 0xb960000023107446 */ /* 0x0c0fe40007800916 */
[----:B------:R-:W-:Y:S02]  /*0fb0*/  ISETP.GE.U32.AND P0, PT, R35, R22, PT ;  /* 0x000000162300720c */ /* 0x000fe40003f06070 */
[----:B------:R-:W-:Y:S02]  /*0fc0*/  VIMNMX R16, PT, PT, R16, 0x46a00000, PT ;  /* 0x46a0000010107848 */ /* 0x000fe40003fe0100 */
[----:B------:R-:W-:-:S05]  /*0fd0*/  SEL R17, R36, 0x63400000, !P0 ;  /* 0x6340000024117807 */ /* 0x000fca0004000000 */
[----:B------:R-:W-:Y:S02]  /*0fe0*/  IMAD.IADD R24, R16, 0x1, -R17 ;  /* 0x0000000110187824 */ /* 0x000fe400078e0a11 */
[----:B------:R-:W-:Y:S02]  /*0ff0*/  IMAD.MOV.U32 R16, RZ, RZ, RZ ;  /* 0x000000ffff107224 */ /* 0x000fe400078e00ff */
[----:B------:R-:W-:-:S06]  /*1000*/  VIADD R17, R24, 0x7fe00000 ;  /* 0x7fe0000018117836 */ /* 0x000fcc0000000000 */
[----:B------:R-:W-:-:S10]  /*1010*/  DMUL R22, R20, R16 ;  /* 0x0000001014167228 */ /* 0x000fd40000000000 */
[----:B------:R-:W-:-:S13]  /*1020*/  FSETP.GTU.AND P0, PT, |R23|, 1.469367938527859385e-39, PT ;  /* 0x001000001700780b */ /* 0x000fda0003f0c200 */
[----:B------:R-:W-:Y:S05]  /*1030*/  @P0 BRA `(.L_x_11) ;  /* 0x0000000000940947 */ /* 0x000fea0003800000 */
[----:B------:R-:W-:Y:S01]  /*1040*/  DFMA R26, R20, -R28, R26 ;  /* 0x8000001c141a722b */ /* 0x000fe2000000001a */
[----:B------:R-:W-:-:S09]  /*1050*/  IMAD.MOV.U32 R18, RZ, RZ, RZ ;  /* 0x000000ffff127224 */ /* 0x000fd200078e00ff */
[C---:B------:R-:W-:Y:S02]  /*1060*/  FSETP.NEU.AND P0, PT, R27.reuse, RZ, PT ;  /* 0x000000ff1b00720b */ /* 0x040fe40003f0d000 */
[----:B------:R-:W-:-:S04]  /*1070*/  LOP3.LUT R25, R27, 0x80000000, R19, 0x48, !PT ;  /* 0x800000001b197812 */ /* 0x000fc800078e4813 */
[----:B------:R-:W-:-:S07]  /*1080*/  LOP3.LUT R19, R25, R17, RZ, 0xfc, !PT ;  /* 0x0000001119137212 */ /* 0x000fce00078efcff */
[----:B------:R-:W-:Y:S05]  /*1090*/  @!P0 BRA `(.L_x_11) ;  /* 0x00000000007c8947 */ /* 0x000fea0003800000 */
[----:B------:R-:W-:Y:S01]  /*10a0*/  IMAD.MOV R17, RZ, RZ, -R24 ;  /* 0x000000ffff117224 */ /* 0x000fe200078e0a18 */
[----:B------:R-:W-:Y:S01]  /*10b0*/  DMUL.RP R18, R20, R18 ;  /* 0x0000001214127228 */ /* 0x000fe20000008000 */
[----:B------:R-:W-:-:S06]  /*10c0*/  IMAD.MOV.U32 R16, RZ, RZ, RZ ;  /* 0x000000ffff107224 */ /* 0x000fcc00078e00ff */
[----:B------:R-:W-:-:S03]  /*10d0*/  DFMA R16, R22, -R16, R20 ;  /* 0x800000101610722b */ /* 0x000fc60000000014 */
[----:B------:R-:W-:-:S03]  /*10e0*/  LOP3.LUT R25, R19, R25, RZ, 0x3c, !PT ;  /* 0x0000001913197212 */ /* 0x000fc600078e3cff */
[----:B------:R-:W-:-:S04]  /*10f0*/  IADD3 R16, PT, PT, -R24, -0x43300000, RZ ;  /* 0xbcd0000018107810 */ /* 0x000fc80007ffe1ff */
[----:B------:R-:W-:-:S04]  /*1100*/  FSETP.NEU.AND P0, PT, |R17|, R16, PT ;  /* 0x000000101100720b */ /* 0x000fc80003f0d200 */
[----:B------:R-:W-:Y:S02]  /*1110*/  FSEL R22, R18, R22, !P0 ;  /* 0x0000001612167208 */ /* 0x000fe40004000000 */
[----:B------:R-:W-:Y:S01]  /*1120*/  FSEL R23, R25, R23, !P0 ;  /* 0x0000001719177208 */ /* 0x000fe20004000000 */
[----:B------:R-:W-:Y:S06]  /*1130*/  BRA `(.L_x_11) ;  /* 0x0000000000547947 */ /* 0x000fec0003800000 */
.L_x_10:
[----:B------:R-:W-:-:S14]  /*1140*/  DSETP.NAN.AND P0, PT, R16, R16, PT ;  /* 0x000000101000722a */ /* 0x000fdc0003f08000 */
[----:B------:R-:W-:Y:S05]  /*1150*/  @P0 BRA `(.L_x_12) ;  /* 0x0000000000440947 */ /* 0x000fea0003800000 */
[----:B------:R-:W-:-:S14]  /*1160*/  DSETP.NAN.AND P0, PT, R18, R18, PT ;  /* 0x000000121200722a */ /* 0x000fdc0003f08000 */
[----:B------:R-:W-:Y:S05]  /*1170*/  @P0 BRA `(.L_x_13) ;  /* 0x0000000000300947 */ /* 0x000fea0003800000 */
[----:B------:R-:W-:Y:S01]  /*1180*/  ISETP.NE.AND P0, PT, R24, R37, PT ;  /* 0x000000251800720c */ /* 0x000fe20003f05270 */
[----:B------:R-:W-:Y:S01]  /*1190*/  IMAD.MOV.U32 R23, RZ, RZ, -0x80000 ;  /* 0xfff80000ff177424 */ /* 0x000fe200078e00ff */
[----:B------:R-:W-:-:S11]  /*11a0*/  MOV R22, 0x0 ;  /* 0x0000000000167802 */ /* 0x000fd60000000f00 */
[----:B------:R-:W-:Y:S05]  /*11b0*/  @!P0 BRA `(.L_x_11) ;  /* 0x0000000000348947 */ /* 0x000fea0003800000 */
[----:B------:R-:W-:Y:S02]  /*11c0*/  ISETP.NE.AND P0, PT, R24, 0x7ff00000, PT ;  /* 0x7ff000001800780c */ /* 0x000fe40003f05270 */
[----:B------:R-:W-:Y:S02]  /*11d0*/  LOP3.LUT R23, R17, 0x80000000, R19, 0x48, !PT ;  /* 0x8000000011177812 */ /* 0x000fe400078e4813 */
[----:B------:R-:W-:-:S13]  /*11e0*/  ISETP.EQ.OR P0, PT, R37, RZ, !P0 ;  /* 0x000000ff2500720c */ /* 0x000fda0004702670 */
[----:B------:R-:W-:Y:S01]  /*11f0*/  @P0 LOP3.LUT R16, R23, 0x7ff00000, RZ, 0xfc, !PT ;  /* 0x7ff0000017100812 */ /* 0x000fe200078efcff */
[----:B------:R-:W-:Y:S02]  /*1200*/  @!P0 IMAD.MOV.U32 R22, RZ, RZ, RZ ;  /* 0x000000ffff168224 */ /* 0x000fe400078e00ff */
[----:B------:R-:W-:Y:S02]  /*1210*/  @P0 IMAD.MOV.U32 R22, RZ, RZ, RZ ;  /* 0x000000ffff160224 */ /* 0x000fe400078e00ff */
[----:B------:R-:W-:Y:S01]  /*1220*/  @P0 IMAD.MOV.U32 R23, RZ, RZ, R16 ;  /* 0x000000ffff170224 */ /* 0x000fe200078e0010 */
[----:B------:R-:W-:Y:S06]  /*1230*/  BRA `(.L_x_11) ;  /* 0x0000000000147947 */ /* 0x000fec0003800000 */
.L_x_13:
[----:B------:R-:W-:Y:S01]  /*1240*/  LOP3.LUT R23, R19, 0x80000, RZ, 0xfc, !PT ;  /* 0x0008000013177812 */ /* 0x000fe200078efcff */
[----:B------:R-:W-:Y:S01]  /*1250*/  IMAD.MOV.U32 R22, RZ, RZ, R18 ;  /* 0x000000ffff167224 */ /* 0x000fe200078e0012 */
[----:B------:R-:W-:Y:S06]  /*1260*/  BRA `(.L_x_11) ;  /* 0x0000000000087947 */ /* 0x000fec0003800000 */
.L_x_12:
[----:B------:R-:W-:Y:S01]  /*1270*/  LOP3.LUT R23, R17, 0x80000, RZ, 0xfc, !PT ;  /* 0x0008000011177812 */ /* 0x000fe200078efcff */
[----:B------:R-:W-:-:S07]  /*1280*/  IMAD.MOV.U32 R22, RZ, RZ, R16 ;  /* 0x000000ffff167224 */ /* 0x000fce00078e0010 */
.L_x_11:
[----:B------:R-:W-:Y:S05]  /*1290*/  BSYNC.RECONVERGENT B1 ;  /* 0x0000000000017941 */ /* 0x000fea0003800200 */
.L_x_9:
[----:B------:R-:W-:Y:S01]  /*12a0*/  MOV R16, R32 ;  /* 0x0000002000107202 */ /* 0x000fe20000000f00 */
[----:B------:R-:W-:-:S04]  /*12b0*/  IMAD.MOV.U32 R17, RZ, RZ, 0x0 ;  /* 0x00000000ff117424 */ /* 0x000fc800078e00ff */
[----:B------:R-:W-:Y:S05]  /*12c0*/  RET.REL.NODEC R16 `(_Z40sigmoid_pairwise_grad_hess_auc_exact_gpuiPfS_PKiPKfS1_S1_S1_S1_ii) ;  /* 0xffffffec104c7950 */ /* 0x000fea0003c3ffff */
        .weak           $__internal_1_$__cuda_sm3x_div_rn_noftz_f32_slowpath
        .type           $__internal_1_$__cuda_sm3x_div_rn_noftz_f32_slowpath,@function
        .size           $__internal_1_$__cuda_sm3x_div_rn_noftz_f32_slowpath,(.L_x_64 - $__internal_1_$__cuda_sm3x_div_rn_noftz_f32_slowpath)
$__internal_1_$__cuda_sm3x_div_rn_noftz_f32_slowpath:
[----:B------:R-:W-:Y:S01]  /*12d0*/  SHF.R.U32.HI R20, RZ, 0x17, R17 ;  /* 0x00000017ff147819 */ /* 0x000fe20000011611 */
[----:B------:R-:W-:Y:S01]  /*12e0*/  BSSY.RECONVERGENT B1, `(.L_x_14) ;  /* 0x0000062000017945 */ /* 0x000fe20003800200 */
[----:B------:R-:W-:Y:S02]  /*12f0*/  SHF.R.U32.HI R21, RZ, 0x17, R16 ;  /* 0x00000017ff157819 */ /* 0x000fe40000011610 */
[----:B------:R-:W-:Y:S02]  /*1300*/  LOP3.LUT R20, R20, 0xff, RZ, 0xc0, !PT ;  /* 0x000000ff14147812 */ /* 0x000fe400078ec0ff */
[----:B------:R-:W-:-:S03]  /*1310*/  LOP3.LUT R25, R21, 0xff, RZ, 0xc0, !PT ;  /* 0x000000ff15197812 */ /* 0x000fc600078ec0ff */
[----:B------:R-:W-:Y:S02]  /*1320*/  VIADD R23, R20, 0xffffffff ;  /* 0xffffffff14177836 */ /* 0x000fe40000000000 */
[----:B------:R-:W-:-:S03]  /*1330*/  VIADD R22, R25, 0xffffffff ;  /* 0xffffffff19167836 */ /* 0x000fc60000000000 */
[----:B------:R-:W-:-:S04]  /*1340*/  ISETP.GT.U32.AND P0, PT, R23, 0xfd, PT ;  /* 0x000000fd1700780c */ /* 0x000fc80003f04070 */
[----:B------:R-:W-:-:S13]  /*1350*/  ISETP.GT.U32.OR P0, PT, R22, 0xfd, P0 ;  /* 0x000000fd1600780c */ /* 0x000fda0000704470 */
[----:B------:R-:W-:Y:S01]  /*1360*/  @!P0 IMAD.MOV.U32 R21, RZ, RZ, RZ ;  /* 0x000000ffff158224 */ /* 0x000fe200078e00ff */
[----:B------:R-:W-:Y:S06]  /*1370*/  @!P0 BRA `(.L_x_15) ;  /* 0x00000000005c8947 */ /* 0x000fec0003800000 */
[----:B------:R-:W-:Y:S02]  /*1380*/  FSETP.GTU.FTZ.AND P0, PT, |R16|, +INF , PT ;  /* 0x7f8000001000780b */ /* 0x000fe40003f1c200 */
[----:B------:R-:W-:-:S04]  /*1390*/  FSETP.GTU.FTZ.AND P1, PT, |R17|, +INF , PT ;  /* 0x7f8000001100780b */ /* 0x000fc80003f3c200 */
[----:B------:R-:W-:-:S13]  /*13a0*/  PLOP3.LUT P0, PT, P0, P1, PT, 0xf8, 0x8f ;  /* 0x00000000008f781c */ /* 0x000fda0000703f70 */
[----:B------:R-:W-:Y:S05]  /*13b0*/  @P0 BRA `(.L_x_16) ;  /* 0x00000004004c0947 */ /* 0x000fea0003800000 */
[----:B------:R-:W-:-:S13]  /*13c0*/  LOP3.LUT P0, RZ, R17, 0x7fffffff, R16, 0xc8, !PT ;  /* 0x7fffffff11ff7812 */ /* 0x000fda000780c810 */
[----:B------:R-:W-:Y:S05]  /*13d0*/  @!P0 BRA `(.L_x_17) ;  /* 0x00000004003c8947 */ /* 0x000fea0003800000 */
[C---:B------:R-:W-:Y:S02]  /*13e0*/  FSETP.NEU.FTZ.AND P1, PT, |R16|.reuse, +INF , PT ;  /* 0x7f8000001000780b */ /* 0x040fe40003f3d200 */
[----:B------:R-:W-:Y:S02]  /*13f0*/  FSETP.NEU.FTZ.AND P2, PT, |R17|, +INF , PT ;  /* 0x7f8000001100780b */ /* 0x000fe40003f5d200 */
[----:B------:R-:W-:-:S11]  /*1400*/  FSETP.NEU.FTZ.AND P0, PT, |R16|, +INF , PT ;  /* 0x7f8000001000780b */ /* 0x000fd60003f1d200 */
[----:B------:R-:W-:Y:S05]  /*1410*/  @!P2 BRA !P1, `(.L_x_17) ;  /* 0x00000004002ca947 */ /* 0x000fea0004800000 */
[----:B------:R-:W-:-:S04]  /*1420*/  LOP3.LUT P1, RZ, R16, 0x7fffffff, RZ, 0xc0, !PT ;  /* 0x7fffffff10ff7812 */ /* 0x000fc8000782c0ff */
[----:B------:R-:W-:-:S13]  /*1430*/  PLOP3.LUT P1, PT, P2, P1, PT, 0x2f, 0xf2 ;  /* 0x0000000000f2781c */ /* 0x000fda0001722577 */
[----:B------:R-:W-:Y:S05]  /*1440*/  @P1 BRA `(.L_x_18) ;  /* 0x0000000400181947 */ /* 0x000fea0003800000 */
[----:B------:R-:W-:-:S04]  /*1450*/  LOP3.LUT P1, RZ, R17, 0x7fffffff, RZ, 0xc0, !PT ;  /* 0x7fffffff11ff7812 */ /* 0x000fc8000782c0ff */
[----:B------:R-:W-:-:S13]  /*1460*/  PLOP3.LUT P0, PT, P0, P1, PT, 0x2f, 0xf2 ;  /* 0x0000000000f2781c */ /* 0x000fda0000702577 */
[----:B------:R-:W-:Y:S05]  /*1470*/  @P0 BRA `(.L_x_19) ;  /* 0x0000000400000947 */ /* 0x000fea0003800000 */
[----:B------:R-:W-:Y:S02]  /*1480*/  ISETP.GE.AND P0, PT, R22, RZ, PT ;  /* 0x000000ff1600720c */ /* 0x000fe40003f06270 */
[----:B------:R-:W-:-:S11]  /*1490*/  ISETP.GE.AND P1, PT, R23, RZ, PT ;  /* 0x000000ff1700720c */ /* 0x000fd60003f26270 */
[----:B------:R-:W-:Y:S02]  /*14a0*/  @P0 IMAD.MOV.U32 R21, RZ, RZ, RZ ;  /* 0x000000ffff150224 */ /* 0x000fe400078e00ff */
[----:B------:R-:W-:Y:S01]  /*14b0*/  @!P0 FFMA R16, R16, 1.84467440737095516160e+19, RZ ;  /* 0x5f80000010108823 */ /* 0x000fe200000000ff */
[----:B------:R-:W-:Y:S02]  /*14c0*/  @!P0 IMAD.MOV.U32 R21, RZ, RZ, -0x40 ;  /* 0xffffffc0ff158424 */ /* 0x000fe400078e00ff */
[----:B------:R-:W-:-:S03]  /*14d0*/  @!P1 FFMA R17, R17, 1.84467440737095516160e+19, RZ ;  /* 0x5f80000011119823 */ /* 0x000fc600000000ff */
[----:B------:R-:W-:-:S07]  /*14e0*/  @!P1 IADD3 R21, PT, PT, R21, 0x40, RZ ;  /* 0x0000004015159810 */ /* 0x000fce0007ffe0ff */
.L_x_15:
[----:B------:R-:W-:Y:S01]  /*14f0*/  LEA R22, R20, 0xc0800000, 0x17 ;  /* 0xc080000014167811 */ /* 0x000fe200078eb8ff */
[----:B------:R-:W-:Y:S01]  /*1500*/  VIADD R25, R25, 0xffffff81 ;  /* 0xffffff8119197836 */ /* 0x000fe20000000000 */
[----:B------:R-:W-:Y:S03]  /*1510*/  BSSY.RECONVERGENT B2, `(.L_x_20) ;  /* 0x0000035000027945 */ /* 0x000fe60003800200 */
[----:B------:R-:W-:Y:S02]  /*1520*/  IMAD.IADD R24, R17, 0x1, -R22 ;  /* 0x0000000111187824 */ /* 0x000fe400078e0a16 */
[C---:B------:R-:W-:Y:S02]  /*1530*/  IMAD R16, R25.reuse, -0x800000, R16 ;  /* 0xff80000019107824 */ /* 0x040fe400078e0210 */
[----:B------:R0:W1:Y:S01]  /*1540*/  MUFU.RCP R17, R24 ;  /* 0x0000001800117308 */ /* 0x0000620000001000 */
[----:B------:R-:W-:Y:S01]  /*1550*/  FADD.FTZ R23, -R24, -RZ ;  /* 0x800000ff18177221 */ /* 0x000fe20000010100 */
[----:B0-----:R-:W-:-:S05]  /*1560*/  IADD3 R24, PT, PT, R25, 0x7f, -R20 ;  /* 0x0000007f19187810 */ /* 0x001fca0007ffe814 */
[----:B------:R-:W-:Y:S02]  /*1570*/  IMAD.IADD R21, R24, 0x1, R21 ;  /* 0x0000000118157824 */ /* 0x000fe400078e0215 */
[----:B-1----:R-:W-:-:S04]  /*1580*/  FFMA R22, R17, R23, 1 ;  /* 0x3f80000011167423 */ /* 0x002fc80000000017 */
[----:B------:R-:W-:-:S04]  /*1590*/  FFMA R17, R17, R22, R17 ;  /* 0x0000001611117223 */ /* 0x000fc80000000011 */
[----:B------:R-:W-:-:S04]  /*15a0*/  FFMA R22, R16, R17, RZ ;  /* 0x0000001110167223 */ /* 0x000fc800000000ff */
[----:B------:R-:W-:-:S04]  /*15b0*/  FFMA R27, R23, R22, R16 ;  /* 0x00000016171b7223 */ /* 0x000fc80000000010 */
[----:B------:R-:W-:-:S04]  /*15c0*/  FFMA R22, R17, R27, R22 ;  /* 0x0000001b11167223 */ /* 0x000fc80000000016 */
[----:B------:R-:W-:-:S04]  /*15d0*/  FFMA R23, R23, R22, R16 ;  /* 0x0000001617177223 */ /* 0x000fc80000000010 */
[----:B------:R-:W-:-:S05]  /*15e0*/  FFMA R16, R17, R23, R22 ;  /* 0x0000001711107223 */ /* 0x000fca0000000016 */
[----:B------:R-:W-:-:S04]  /*15f0*/  SHF.R.U32.HI R20, RZ, 0x17, R16 ;  /* 0x00000017ff147819 */ /* 0x000fc80000011610 */
[----:B------:R-:W-:-:S05]  /*1600*/  LOP3.LUT R20, R20, 0xff, RZ, 0xc0, !PT ;  /* 0x000000ff14147812 */ /* 0x000fca00078ec0ff */
[----:B------:R-:W-:-:S04]  /*1610*/  IMAD.IADD R24, R20, 0x1, R21 ;  /* 0x0000000114187824 */ /* 0x000fc800078e0215 */
[----:B------:R-:W-:-:S05]  /*1620*/  VIADD R20, R24, 0xffffffff ;  /* 0xffffffff18147836 */ /* 0x000fca0000000000 */
[----:B------:R-:W-:-:S13]  /*1630*/  ISETP.GE.U32.AND P0, PT, R20, 0xfe, PT ;  /* 0x000000fe1400780c */ /* 0x000fda0003f06070 */
[----:B------:R-:W-:Y:S05]  /*1640*/  @!P0 BRA `(.L_x_21) ;  /* 0x0000000000808947 */ /* 0x000fea0003800000 */
[----:B------:R-:W-:-:S13]  /*1650*/  ISETP.GT.AND P0, PT, R24, 0xfe, PT ;  /* 0x000000fe1800780c */ /* 0x000fda0003f04270 */
[----:B------:R-:W-:Y:S05]  /*1660*/  @P0 BRA `(.L_x_22) ;  /* 0x00000000006c0947 */ /* 0x000fea0003800000 */
[----:B------:R-:W-:-:S13]  /*1670*/  ISETP.GE.AND P0, PT, R24, 0x1, PT ;  /* 0x000000011800780c */ /* 0x000fda0003f06270 */
[----:B------:R-:W-:Y:S05]  /*1680*/  @P0 BRA `(.L_x_23) ;  /* 0x0000000000740947 */ /* 0x000fea0003800000 */
[----:B------:R-:W-:Y:S02]  /*1690*/  ISETP.GE.AND P0, PT, R24, -0x18, PT ;  /* 0xffffffe81800780c */ /* 0x000fe40003f06270 */
[----:B------:R-:W-:-:S11]  /*16a0*/  LOP3.LUT R16, R16, 0x80000000, RZ, 0xc0, !PT ;  /* 0x8000000010107812 */ /* 0x000fd600078ec0ff */
[----:B------:R-:W-:Y:S05]  /*16b0*/  @!P0 BRA `(.L_x_23) ;  /* 0x0000000000688947 */ /* 0x000fea0003800000 */
[CCC-:B------:R-:W-:Y:S01]  /*16c0*/  FFMA.RZ R20, R17.reuse, R23.reuse, R22.reuse ;  /* 0x0000001711147223 */ /* 0x1c0fe2000000c016 */
[C---:B------:R-:W-:Y:S02]  /*16d0*/  ISETP.NE.AND P2, PT, R24.reuse, RZ, PT ;  /* 0x000000ff1800720c */ /* 0x040fe40003f45270 */
[----:B------:R-:W-:Y:S02]  /*16e0*/  ISETP.NE.AND P1, PT, R24, RZ, PT ;  /* 0x000000ff1800720c */ /* 0x000fe40003f25270 */
[----:B------:R-:W-:Y:S01]  /*16f0*/  LOP3.LUT R21, R20, 0x7fffff, RZ, 0xc0, !PT ;  /* 0x007fffff14157812 */ /* 0x000fe200078ec0ff */
[CCC-:B------:R-:W-:Y:S01]  /*1700*/  FFMA.RP R20, R17.reuse, R23.reuse, R22.reuse ;  /* 0x0000001711147223 */ /* 0x1c0fe20000008016 */
[----:B------:R-:W-:Y:S01]  /*1710*/  FFMA.RM R17, R17, R23, R22 ;  /* 0x0000001711117223 */ /* 0x000fe20000004016 */
[C---:B------:R-:W-:Y:S01]  /*1720*/  VIADD R22, R24.reuse, 0x20 ;  /* 0x0000002018167836 */ /* 0x040fe20000000000 */
[----:B------:R-:W-:Y:S02]  /*1730*/  LOP3.LUT R21, R21, 0x800000, RZ, 0xfc, !PT ;  /* 0x0080000015157812 */ /* 0x000fe400078efcff */
[----:B------:R-:W-:-:S02]  /*1740*/  IADD3 R23, PT, PT, -R24, RZ, RZ ;  /* 0x000000ff18177210 */ /* 0x000fc40007ffe1ff */
[----:B------:R-:W-:Y:S02]  /*1750*/  SHF.L.U32 R22, R21, R22, RZ ;  /* 0x0000001615167219 */ /* 0x000fe400000006ff */
[----:B------:R-:W-:Y:S02]  /*1760*/  FSETP.NEU.FTZ.AND P0, PT, R20, R17, PT ;  /* 0x000000111400720b */ /* 0x000fe40003f1d000 */
[----:B------:R-:W-:Y:S02]  /*1770*/  SEL R20, R23, RZ, P2 ;  /* 0x000000ff17147207 */ /* 0x000fe40001000000 */
[----:B------:R-:W-:Y:S02]  /*1780*/  ISETP.NE.AND P1, PT, R22, RZ, P1 ;  /* 0x000000ff1600720c */ /* 0x000fe40000f25270 */
[----:B------:R-:W-:Y:S02]  /*1790*/  SHF.R.U32.HI R20, RZ, R20, R21 ;  /* 0x00000014ff147219 */ /* 0x000fe40000011615 */
[----:B------:R-:W-:-:S02]  /*17a0*/  PLOP3.LUT P0, PT, P0, P1, PT, 0xf8, 0x8f ;  /* 0x00000000008f781c */ /* 0x000fc40000703f70 */
[----:B------:R-:W-:Y:S02]  /*17b0*/  SHF.R.U32.HI R22, RZ, 0x1, R20 ;  /* 0x00000001ff167819 */ /* 0x000fe40000011614 */
[----:B------:R-:W-:-:S04]  /*17c0*/  SEL R17, RZ, 0x1, !P0 ;  /* 0x00000001ff117807 */ /* 0x000fc80004000000 */
[----:B------:R-:W-:-:S04]  /*17d0*/  LOP3.LUT R17, R17, 0x1, R22, 0xf8, !PT ;  /* 0x0000000111117812 */ /* 0x000fc800078ef816 */
[----:B------:R-:W-:-:S05]  /*17e0*/  LOP3.LUT R17, R17, R20, RZ, 0xc0, !PT ;  /* 0x0000001411117212 */ /* 0x000fca00078ec0ff */
[----:B------:R-:W-:-:S05]  /*17f0*/  IMAD.IADD R17, R22, 0x1, R17 ;  /* 0x0000000116117824 */ /* 0x000fca00078e0211 */
[----:B------:R-:W-:Y:S01]  /*1800*/  LOP3.LUT R16, R17, R16, RZ, 0xfc, !PT ;  /* 0x0000001011107212 */ /* 0x000fe200078efcff */
[----:B------:R-:W-:Y:S06]  /*1810*/  BRA `(.L_x_23) ;  /* 0x0000000000107947 */ /* 0x000fec0003800000 */
.L_x_22:
[----:B------:R-:W-:-:S04]  /*1820*/  LOP3.LUT R16, R16, 0x80000000, RZ, 0xc0, !PT ;  /* 0x8000000010107812 */ /* 0x000fc800078ec0ff */
[----:B------:R-:W-:Y:S01]  /*1830*/  LOP3.LUT R16, R16, 0x7f800000, RZ, 0xfc, !PT ;  /* 0x7f80000010107812 */ /* 0x000fe200078efcff */
[----:B------:R-:W-:Y:S06]  /*1840*/  BRA `(.L_x_23) ;  /* 0x0000000000047947 */ /* 0x000fec0003800000 */
.L_x_21:
[----:B------:R-:W-:-:S07]  /*1850*/  IMAD R16, R21, 0x800000, R16 ;  /* 0x0080000015107824 */ /* 0x000fce00078e0210 */
.L_x_23:
[----:B------:R-:W-:Y:S05]  /*1860*/  BSYNC.RECONVERGENT B2 ;  /* 0x0000000000027941 */ /* 0x000fea0003800200 */
.L_x_20:
[----:B------:R-:W-:Y:S05]  /*1870*/  BRA `(.L_x_24) ;  /* 0x0000000000207947 */ /* 0x000fea0003800000 */
.L_x_19:
[----:B------:R-:W-:-:S04]  /*1880*/  LOP3.LUT R16, R17, 0x80000000, R16, 0x48, !PT ;  /* 0x8000000011107812 */ /* 0x000fc800078e4810 */
[----:B------:R-:W-:Y:S01]  /*1890*/  LOP3.LUT R16, R16, 0x7f800000, RZ, 0xfc, !PT ;  /* 0x7f80000010107812 */ /* 0x000fe200078efcff */
[----:B------:R-:W-:Y:S06]  /*18a0*/  BRA `(.L_x_24) ;  /* 0x0000000000147947 */ /* 0x000fec0003800000 */
.L_x_18:
[----:B------:R-:W-:Y:S01]  /*18b0*/  LOP3.LUT R16, R17, 0x80000000, R16, 0x48, !PT ;  /* 0x8000000011107812 */ /* 0x000fe200078e4810 */
[----:B------:R-:W-:Y:S06]  /*18c0*/  BRA `(.L_x_24) ;  /* 0x00000000000c7947 */ /* 0x000fec0003800000 */
.L_x_17:
[----:B------:R-:W0:Y:S01]  /*18d0*/  MUFU.RSQ R16, -QNAN ;  /* 0xffc0000000107908 */ /* 0x000e220000001400 */
[----:B------:R-:W-:Y:S05]  /*18e0*/  BRA `(.L_x_24) ;  /* 0x0000000000047947 */ /* 0x000fea0003800000 */
.L_x_16:
[----:B------:R-:W-:-:S07]  /*18f0*/  FADD.FTZ R16, R16, R17 ;  /* 0x0000001110107221 */ /* 0x000fce0000010000 */
.L_x_24:
[----:B------:R-:W-:Y:S05]  /*1900*/  BSYNC.RECONVERGENT B1 ;  /* 0x0000000000017941 */ /* 0x000fea0003800200 */
.L_x_14:
[----:B0-----:R-:W-:Y:S02]  /*1910*/  IMAD.MOV.U32 R21, RZ, RZ, R16 ;  /* 0x000000ffff157224 */ /* 0x001fe400078e0010 */
[----:B------:R-:W-:Y:S02]  /*1920*/  IMAD.MOV.U32 R16, RZ, RZ, R18 ;  /* 0x000000ffff107224 */ /* 0x000fe400078e0012 */
[----:B------:R-:W-:-:S04]  /*1930*/  IMAD.MOV.U32 R17, RZ, RZ, 0x0 ;  /* 0x00000000ff117424 */ /* 0x000fc800078e00ff */
[----:B------:R-:W-:Y:S05]  /*1940*/  RET.REL.NODEC R16 `(_Z40sigmoid_pairwise_grad_hess_auc_exact_gpuiPfS_PKiPKfS1_S1_S1_S1_ii) ;  /* 0xffffffe410ac7950 */ /* 0x000fea0003c3ffff */
.L_x_25:
[----:B------:R-:W-:-:S00]  /*1950*/  BRA `(.L_x_25) ;  /* 0xfffffffc00fc7947 */ /* 0x000fc0000383ffff */
[----:B------:R-:W-:-:S00]  /*1960*/  NOP ;  /* 0x0000000000007918 */ /* 0x000fc00000000000 */
        /* <DEDUP_REMOVED lines=9> */
.L_x_64:


//--------------------- .text._Z35sigmoid_pairwise_loss_auc_exact_gpuiPfPKiPKfS1_S1_S1_S1_ii --------------------------
	.section	.text._Z35sigmoid_pairwise_loss_auc_exact_gpuiPfPKiPKfS1_S1_S1_S1_ii,"ax",@progbits
	.align	128
        .global         _Z35sigmoid_pairwise_loss_auc_exact_gpuiPfPKiPKfS1_S1_S1_S1_ii
        .type           _Z35sigmoid_pairwise_loss_auc_exact_gpuiPfPKiPKfS1_S1_S1_S1_ii,@function
        .size           _Z35sigmoid_pairwise_loss_auc_exact_gpuiPfPKiPKfS1_S1_S1_S1_ii,(.L_x_66 - _Z35sigmoid_pairwise_loss_auc_exact_gpuiPfPKiPKfS1_S1_S1_S1_ii)
        .other          _Z35sigmoid_pairwise_loss_auc_exact_gpuiPfPKiPKfS1_S1_S1_S1_ii,@"STO_CUDA_ENTRY STV_DEFAULT"
_Z35sigmoid_pairwise_loss_auc_exact_gpuiPfPKiPKfS1_S1_S1_S1_ii:
.text._Z35sigmoid_pairwise_loss_auc_exact_gpuiPfPKiPKfS1_S1_S1_S1_ii:
        /* <DEDUP_REMOVED lines=8> */
[----:B------:R-:W0:Y:S01]  /*0080*/  LDC.64 R12, c[0x0][0x398] ;  /* 0x0000e600ff0c7b82 */ /* 0x000e220000000a00 */
[----:B------:R-:W1:Y:S01]  /*0090*/  LDCU.64 UR6, c[0x0][0x358] ;  /* 0x00006b00ff0677ac */ /* 0x000e620008000a00 */
[----:B------:R-:W2:Y:S06]  /*00a0*/  LDCU.64 UR4, c[0x0][0x3c0] ;  /* 0x00007800ff0477ac */ /* 0x000eac0008000a00 */
[----:B------:R-:W3:Y:S01]  /*00b0*/  LDC.64 R10, c[0x0][0x390] ;  /* 0x0000e400ff0a7b82 */ /* 0x000ee20000000a00 */
[----:B------:R-:W4:Y:S01]  /*00c0*/  LDCU.64 UR8, c[0x0][0x390] ;  /* 0x00007200ff0877ac */ /* 0x000f220008000a00 */
[----:B------:R-:W4:Y:S01]  /*00d0*/  LDCU.64 UR10, c[0x0][0x398] ;  /* 0x00007300ff0a77ac */ /* 0x000f220008000a00 */
[----:B0-----:R-:W-:-:S05]  /*00e0*/  IMAD.WIDE.U32 R12, R0, 0x4, R12 ;  /* 0x00000004000c7825 */ /* 0x001fca00078e000c */
[----:B-1----:R-:W5:Y:S01]  /*00f0*/  LDG.E R3, desc[UR6][R12.64] ;  /* 0x000000060c037981 */ /* 0x002f62000c1e1900 */
[----:B--2---:R-:W-:Y:S01]  /*0100*/  UIMAD UR4, UR5, UR4, URZ ;  /* 0x00000004050472a4 */ /* 0x004fe2000f8e02ff */
[----:B---3--:R-:W-:Y:S01]  /*0110*/  IMAD.WIDE.U32 R10, R0, 0x4, R10 ;  /* 0x00000004000a7825 */ /* 0x008fe200078e000a */
[----:B------:R-:W-:Y:S01]  /*0120*/  BSSY.RECONVERGENT B0, `(.L_x_26) ;  /* 0x000010b000007945 */ /* 0x000fe20003800200 */
[----:B----4-:R-:W-:Y:S02]  /*0130*/  MOV R7, UR11 ;  /* 0x0000000b00077c02 */ /* 0x010fe40008000f00 */
[----:B------:R-:W-:Y:S01]  /*0140*/  IMAD.U32 R4, RZ, RZ, UR8 ;  /* 0x00000008ff047e24 */ /* 0x000fe2000f8e00ff */
[----:B------:R0:W5:Y:S01]  /*0150*/  LDG.E R2, desc[UR6][R10.64] ;  /* 0x000000060a027981 */ /* 0x000162000c1e1900 */
[----:B------:R-:W-:Y:S02]  /*0160*/  IMAD.U32 R5, RZ, RZ, UR9 ;  /* 0x00000009ff057e24 */ /* 0x000fe4000f8e00ff */
[----:B------:R-:W-:-:S02]  /*0170*/  IMAD.U32 R6, RZ, RZ, UR10 ;  /* 0x0000000aff067e24 */ /* 0x000fc4000f8e00ff */
[----:B------:R-:W-:Y:S02]  /*0180*/  IMAD.MOV R8, RZ, RZ, -R0 ;  /* 0x000000ffff087224 */ /* 0x000fe400078e0a00 */
[----:B------:R-:W-:Y:S02]  /*0190*/  IMAD.MOV.U32 R9, RZ, RZ, RZ ;  /* 0x000000ffff097224 */ /* 0x000fe400078e00ff */
[----:B0-----:R-:W-:Y:S01]  /*01a0*/  IMAD.MOV.U32 R11, RZ, RZ, -0x1 ;  /* 0xffffffffff0b7424 */ /* 0x001fe200078e00ff */
[----:B------:R-:W-:-:S07]  /*01b0*/  I2FP.F32.S32 R10, UR4 ;  /* 0x00000004000a7c45 */ /* 0x000fce0008201400 */
.L_x_36:
[----:B0-----:R-:W2:Y:S04]  /*01c0*/  LDG.E R13, desc[UR6][R4.64] ;  /* 0x00000006040d7981 */ /* 0x001ea8000c1e1900 */
[----:B------:R-:W3:Y:S01]  /*01d0*/  LDG.E R14, desc[UR6][R6.64] ;  /* 0x00000006060e7981 */ /* 0x000ee2000c1e1900 */
[----:B-----5:R-:W0:Y:S01]  /*01e0*/  MUFU.RCP R18, R3 ;  /* 0x0000000300127308 */ /* 0x020e220000001000 */
[----:B------:R-:W-:Y:S01]  /*01f0*/  IMAD.MOV.U32 R16, RZ, RZ, 0x0 ;  /* 0x00000000ff107424 */ /* 0x000fe200078e00ff */
[----:B------:R-:W-:Y:S01]  /*0200*/  BSSY.RECONVERGENT B1, `(.L_x_27) ;  /* 0x0000012000017945 */ /* 0x000fe20003800200 */
[----:B------:R-:W-:Y:S02]  /*0210*/  IMAD.MOV.U32 R17, RZ, RZ, 0x3fe00000 ;  /* 0x3fe00000ff117424 */ /* 0x000fe400078e00ff */
[----:B------:R-:W-:-:S02]  /*0220*/  VIADD R11, R11, 0x1 ;  /* 0x000000010b0b7836 */ /* 0x000fc40000000000 */
[----:B0-----:R-:W-:-:S04]  /*0230*/  FFMA R19, -R3, R18, 1 ;  /* 0x3f80000003137423 */ /* 0x001fc80000000112 */
[----:B------:R-:W-:Y:S01]  /*0240*/  FFMA R19, R18, R19, R18 ;  /* 0x0000001312137223 */ /* 0x000fe20000000012 */
[----:B--2---:R-:W-:-:S04]  /*0250*/  IADD3 R15, PT, PT, R2, -R13, RZ ;  /* 0x8000000d020f7210 */ /* 0x004fc80007ffe0ff */
[----:B------:R-:W0:Y:S08]  /*0260*/  I2F.F64 R12, R15 ;  /* 0x0000000f000c7312 */ /* 0x000e300000201c00 */
[----:B-1-3--:R-:W1:Y:S01]  /*0270*/  FCHK P0, R14, R3 ;  /* 0x000000030e007302 */ /* 0x00ae620000000000 */
[----:B0-----:R-:W-:Y:S01]  /*0280*/  DFMA R12, R12, R16, 0.5 ;  /* 0x3fe000000c0c742b */ /* 0x001fe20000000010 */
[----:B------:R-:W-:-:S04]  /*0290*/  FFMA R16, R14, R19, RZ ;  /* 0x000000130e107223 */ /* 0x000fc800000000ff */
[----:B------:R-:W-:-:S05]  /*02a0*/  FFMA R25, -R3, R16, R14 ;  /* 0x0000001003197223 */ /* 0x000fca000000010e */
[----:B------:R0:W2:Y:S01]  /*02b0*/  F2F.F32.F64 R12, R12 ;  /* 0x0000000c000c7310 */ /* 0x0000a20000301000 */
[----:B------:R-:W-:Y:S01]  /*02c0*/  FFMA R25, R19, R25, R16 ;  /* 0x0000001913197223 */ /* 0x000fe20000000010 */
[----:B-1----:R-:W-:Y:S06]  /*02d0*/  @!P0 BRA `(.L_x_28) ;  /* 0x0000000000108947 */ /* 0x002fec0003800000 */
[----:B0-----:R-:W-:Y:S02]  /*02e0*/  MOV R13, R3 ;  /* 0x00000003000d7202 */ /* 0x001fe40000000f00 */
[----:B------:R-:W-:-:S07]  /*02f0*/  MOV R18, 0x310 ;  /* 0x0000031000127802 */ /* 0x000fce0000000f00 */
[----:B--2---:R-:W-:Y:S05]  /*0300*/  CALL.REL.NOINC `($__internal_3_$__cuda_sm3x_div_rn_noftz_f32_slowpath) ;  /* 0x0000001000707944 */ /* 0x004fea0003c00000 */
[----:B------:R-:W-:-:S07]  /*0310*/  IMAD.MOV.U32 R25, RZ, RZ, R13 ;  /* 0x000000ffff197224 */ /* 0x000fce00078e000d */
.L_x_28:
[----:B------:R-:W-:Y:S05]  /*0320*/  BSYNC.RECONVERGENT B1 ;  /* 0x0000000000017941 */ /* 0x000fea0003800200 */
.L_x_27:
[----:B------:R-:W1:Y:S01]  /*0330*/  LDC.64 R36, c[0x0][0x390] ;  /* 0x0000e400ff247b82 */ /* 0x000e620000000a00 */
[----:B------:R-:W-:-:S04]  /*0340*/  FSETP.GEU.AND P0, PT, R3, R14, PT ;  /* 0x0000000e0300720b */ /* 0x000fc80003f0e000 */
[----:B------:R-:W-:Y:S02]  /*0350*/  SEL R22, R11, R0, !P0 ;  /* 0x000000000b167207 */ /* 0x000fe40004000000 */
[----:B------:R-:W-:Y:S01]  /*0360*/  SEL R23, R0, R11, !P0 ;  /* 0x0000000b00177207 */ /* 0x000fe20004000000 */
[----:B------:R-:W3:Y:S08]  /*0370*/  LDC.64 R32, c[0x0][0x3a0] ;  /* 0x0000e800ff207b82 */ /* 0x000ef00000000a00 */
[----:B------:R-:W4:Y:S01]  /*0380*/  LDC.64 R30, c[0x0][0x3a8] ;  /* 0x0000ea00ff1e7b82 */ /* 0x000f220000000a00 */
[----:B-1----:R-:W-:-:S07]  /*0390*/  IMAD.WIDE.U32 R26, R22, 0x4, R36 ;  /* 0x00000004161a7825 */ /* 0x002fce00078e0024 */
[----:B------:R-:W1:Y:S01]  /*03a0*/  LDC.64 R14, c[0x0][0x398] ;  /* 0x0000e600ff0e7b82 */ /* 0x000e620000000a00 */
[----:B------:R-:W-:Y:S01]  /*03b0*/  IMAD.WIDE.U32 R36, R23, 0x4, R36 ;  /* 0x0000000417247825 */ /* 0x000fe200078e0024 */
[----:B------:R-:W2:Y:S04]  /*03c0*/  LDG.E R26, desc[UR6][R26.64] ;  /* 0x000000061a1a7981 */ /* 0x000ea8000c1e1900 */
[----:B0-----:R-:W2:Y:S01]  /*03d0*/  LDG.E R13, desc[UR6][R36.64] ;  /* 0x00000006240d7981 */ /* 0x001ea2000c1e1900 */
[----:B---3--:R-:W-:-:S04]  /*03e0*/  IMAD.WIDE.U32 R16, R22, 0x4, R32 ;  /* 0x0000000416107825 */ /* 0x008fc800078e0020 */
[C---:B----4-:R-:W-:Y:S01]  /*03f0*/  IMAD.WIDE.U32 R20, R23.reuse, 0x4, R30 ;  /* 0x0000000417147825 */ /* 0x050fe200078e001e */
[----:B------:R0:W3:Y:S04]  /*0400*/  LDG.E R24, desc[UR6][R16.64] ;  /* 0x0000000610187981 */ /* 0x0000e8000c1e1900 */
[----:B------:R4:W3:Y:S01]  /*0410*/  LDG.E R35, desc[UR6][R20.64] ;  /* 0x0000000614237981 */ /* 0x0008e2000c1e1900 */
[----:B------:R-:W-:-:S04]  /*0420*/  IMAD.WIDE.U32 R32, R23, 0x4, R32 ;  /* 0x0000000417207825 */ /* 0x000fc800078e0020 */
[C-C-:B-1----:R-:W-:Y:S02]  /*0430*/  IMAD.WIDE.U32 R18, R22.reuse, 0x4, R14.reuse ;  /* 0x0000000416127825 */ /* 0x142fe400078e000e */
[----:B------:R-:W5:Y:S01]  /*0440*/  LDG.E R33, desc[UR6][R32.64] ;  /* 0x0000000620217981 */ /* 0x000f62000c1e1900 */
[----:B0-----:R-:W0:Y:S01]  /*0450*/  F2F.F64.F32 R16, R25 ;  /* 0x0000001900107310 */ /* 0x001e220000201800 */
[----:B------:R-:W-:Y:S02]  /*0460*/  IMAD.WIDE.U32 R14, R23, 0x4, R14 ;  /* 0x00000004170e7825 */ /* 0x000fe400078e000e */
[----:B------:R1:W5:Y:S02]  /*0470*/  LDG.E R28, desc[UR6][R18.64] ;  /* 0x00000006121c7981 */ /* 0x000364000c1e1900 */
[----:B------:R-:W-:Y:S02]  /*0480*/  IMAD.WIDE.U32 R30, R22, 0x4, R30 ;  /* 0x00000004161e7825 */ /* 0x000fe400078e001e */
[----:B------:R3:W5:Y:S04]  /*0490*/  LDG.E R27, desc[UR6][R14.64] ;  /* 0x000000060e1b7981 */ /* 0x000768000c1e1900 */
[----:B------:R3:W5:Y:S01]  /*04a0*/  LDG.E R29, desc[UR6][R30.64] ;  /* 0x000000061e1d7981 */ /* 0x000762000c1e1900 */
[----:B0-----:R-:W-:-:S06]  /*04b0*/  DADD R16, R16, 1 ;  /* 0x3ff0000010107429 */ /* 0x001fcc0000000000 */
[----:B----4-:R-:W1:Y:S04]  /*04c0*/  MUFU.RCP64H R21, R17 ;  /* 0x0000001100157308 */ /* 0x010e680000001800 */
[----:B------:R-:W-:-:S06]  /*04d0*/  VIADD R20, R17, 0x300402 ;  /* 0x0030040211147836 */ /* 0x000fcc0000000000 */
[----:B-1----:R-:W-:-:S08]  /*04e0*/  DFMA R18, -R16, R20, 1 ;  /* 0x3ff000001012742b */ /* 0x002fd00000000114 */
[----:B------:R-:W-:Y:S01]  /*04f0*/  DFMA R18, R18, R18, R18 ;  /* 0x000000121212722b */ /* 0x000fe20000000012 */
[----:B------:R-:W-:-:S07]  /*0500*/  FSETP.GEU.AND P1, PT, |R20|, 5.8789094863358348022e-39, PT ;  /* 0x004004021400780b */ /* 0x000fce0003f2e200 */
[----:B------:R-:W-:Y:S01]  /*0510*/  DFMA R18, R20, R18, R20 ;  /* 0x000000121412722b */ /* 0x000fe20000000014 */
[----:B------:R-:W-:Y:S01]  /*0520*/  BSSY.RECONVERGENT B1, `(.L_x_29) ;  /* 0x0000010000017945 */ /* 0x000fe20003800200 */
[----:B--2---:R-:W-:-:S05]  /*0530*/  IMAD.IADD R26, R13, 0x1, -R26 ;  /* 0x000000010d1a7824 */ /* 0x004fca00078e0a1a */
[----:B------:R-:W-:-:S13]  /*0540*/  ISETP.NE.AND P0, PT, R26, -0x1, PT ;  /* 0xffffffff1a00780c */ /* 0x000fda0003f05270 */
[----:B---3--:R-:W-:-:S04]  /*0550*/  @!P0 IADD3 R34, PT, PT, R24, R35, RZ ;  /* 0x0000002318228210 */ /* 0x008fc80007ffe0ff */
[----:B------:R-:W0:Y:S02]  /*0560*/  @!P0 I2F.F64 R14, R34 ;  /* 0x00000022000e8312 */ /* 0x000e240000201c00 */
[----:B0-----:R-:W-:Y:S02]  /*0570*/  @!P0 DADD R30, R14, -2 ;  /* 0xc00000000e1e8429 */ /* 0x001fe40000000000 */
[----:B------:R-:W-:-:S04]  /*0580*/  DFMA R14, -R16, R18, 1 ;  /* 0x3ff00000100e742b */ /* 0x000fc80000000112 */
[----:B------:R0:W1:Y:S04]  /*0590*/  @!P0 F2F.F32.F64 R13, R30 ;  /* 0x0000001e000d8310 */ /* 0x0000680000301000 */
[----:B------:R-:W-:Y:S01]  /*05a0*/  DFMA R14, R18, R14, R18 ;  /* 0x0000000e120e722b */ /* 0x000fe20000000012 */
[----:B------:R-:W-:-:S04]  /*05b0*/  @P0 IADD3 R18, PT, PT, RZ, -R24, -R35 ;  /* 0x80000018ff120210 */ /* 0x000fc80007ffe823 */
[----:B------:R-:W-:Y:S01]  /*05c0*/  @P0 I2FP.F32.S32 R13, R18 ;  /* 0x00000012000d0245 */ /* 0x000fe20000201400 */
[----:B01----:R-:W-:Y:S06]  /*05d0*/  @P1 BRA `(.L_x_30) ;  /* 0x0000000000101947 */ /* 0x003fec0003800000 */
[----:B------:R-:W-:Y:S02]  /*05e0*/  LOP3.LUT R25, R17, 0x7fffffff, RZ, 0xc0, !PT ;  /* 0x7fffffff11197812 */ /* 0x000fe400078ec0ff */
[----:B------:R-:W-:-:S03]  /*05f0*/  MOV R30, 0x620 ;  /* 0x00000620001e7802 */ /* 0x000fc60000000f00 */
[----:B------:R-:W-:-:S07]  /*0600*/  VIADD R25, R25, 0xfff00000 ;  /* 0xfff0000019197836 */ /* 0x000fce0000000000 */
[----:B-----5:R-:W-:Y:S05]  /*0610*/  CALL.REL.NOINC `($__internal_2_$__cuda_sm20_dblrcp_rn_slowpath_v3) ;  /* 0x0000000800fc7944 */ /* 0x020fea0003c00000 */
.L_x_30:
[----:B------:R-:W-:Y:S05]  /*0620*/  BSYNC.RECONVERGENT B1 ;  /* 0x0000000000017941 */ /* 0x000fea0003800200 */
.L_x_29:
[----:B------:R-:W0:Y:S08]  /*0630*/  LDC.64 R18, c[0x0][0x3b8] ;  /* 0x0000ee00ff127b82 */ /* 0x000e300000000a00 */
[----:B------:R-:W1:Y:S01]  /*0640*/  LDC.64 R16, c[0x0][0x3b0] ;  /* 0x0000ec00ff107b82 */ /* 0x000e620000000a00 */
[----:B0-----:R-:W-:-:S05]  /*0650*/  IMAD.WIDE.U32 R36, R22, 0x4, R18 ;  /* 0x0000000416247825 */ /* 0x001fca00078e0012 */
[----:B------:R-:W2:Y:S01]  /*0660*/  LDG.E R30, desc[UR6][R36.64] ;  /* 0x00000006241e7981 */ /* 0x000ea2000c1e1900 */
[----:B-1----:R-:W-:-:S05]  /*0670*/  IMAD.WIDE.U32 R16, R23, 0x4, R16 ;  /* 0x0000000417107825 */ /* 0x002fca00078e0010 */
[----:B------:R0:W2:Y:S01]  /*0680*/  LDG.E R31, desc[UR6][R16.64] ;  /* 0x00000006101f7981 */ /* 0x0000a2000c1e1900 */
[----:B------:R-:W-:Y:S02]  /*0690*/  I2FP.F32.S32 R32, R26 ;  /* 0x0000001a00207245 */ /* 0x000fe40000201400 */
[----:B-----5:R-:W-:-:S05]  /*06a0*/  I2FP.F32.S32 R19, R33 ;  /* 0x0000002100137245 */ /* 0x020fca0000201400 */
[----:B------:R-:W-:Y:S01]  /*06b0*/  FADD R34, -R32, R19 ;  /* 0x0000001320227221 */ /* 0x000fe20000000100 */
[----:B0-----:R-:W-:Y:S08]  /*06c0*/  I2F.F64 R16, R35 ;  /* 0x0000002300107312 */ /* 0x001ff00000201c00 */
[----:B------:R-:W0:Y:S08]  /*06d0*/  F2F.F64.F32 R18, R32 ;  /* 0x0000002000127310 */ /* 0x000e300000201800 */
[----:B------:R-:W1:Y:S01]  /*06e0*/  F2F.F64.F32 R20, R34 ;  /* 0x0000002200147310 */ /* 0x000e620000201800 */
[----:B0-----:R-:W-:-:S02]  /*06f0*/  DADD R22, R18, R16 ;  /* 0x0000000012167229 */ /* 0x001fc40000000010 */
[----:B-1----:R-:W-:-:S08]  /*0700*/  DMUL R20, R20, 0.5 ;  /* 0x3fe0000014147828 */ /* 0x002fd00000000000 */
[----:B------:R-:W-:Y:S01]  /*0710*/  DMUL R20, R22, R20 ;  /* 0x0000001416147228 */ /* 0x000fe20000000000 */
[----:B------:R-:W0:Y:S08]  /*0720*/  I2F.F64 R22, R33 ;  /* 0x0000002100167312 */ /* 0x000e300000201c00 */
[----:B------:R-:W1:Y:S01]  /*0730*/  I2F.F64 R24, R24 ;  /* 0x0000001800187312 */ /* 0x000e620000201c00 */
[----:B0-----:R-:W-:-:S08]  /*0740*/  DMUL R22, R22, 0.5 ;  /* 0x3fe0000016167828 */ /* 0x001fd00000000000 */
[----:B------:R-:W-:Y:S01]  /*0750*/  DFMA R20, R16, R22, -R20 ;  /* 0x000000161014722b */ /* 0x000fe20000000814 */
[----:B------:R-:W0:Y:S01]  /*0760*/  I2F.F64 R16, R29 ;  /* 0x0000001d00107312 */ /* 0x000e220000201c00 */
[----:B-1----:R-:W-:-:S08]  /*0770*/  DADD R22, R24, R18 ;  /* 0x0000000018167229 */ /* 0x002fd00000000012 */
[----:B------:R-:W-:Y:S02]  /*0780*/  DMUL R22, R22, 0.5 ;  /* 0x3fe0000016167828 */ /* 0x000fe40000000000 */
[----:B0-----:R-:W-:-:S08]  /*0790*/  DADD R18, R16, -R18 ;  /* 0x0000000010127229 */ /* 0x001fd00000000812 */
[----:B------:R-:W-:Y:S02]  /*07a0*/  DMUL R18, R18, R22 ;  /* 0x0000001612127228 */ /* 0x000fe40000000000 */
[----:B------:R-:W-:-:S08]  /*07b0*/  DMUL R22, R24, 0.5 ;  /* 0x3fe0000018167828 */ /* 0x000fd00000000000 */
[----:B------:R-:W-:Y:S01]  /*07c0*/  DFMA R18, R16, R22, -R18 ;  /* 0x000000161012722b */ /* 0x000fe20000000812 */
[----:B------:R-:W-:Y:S09]  /*07d0*/  F2F.F32.F64 R20, R20 ;  /* 0x0000001400147310 */ /* 0x000ff20000301000 */
[----:B------:R-:W0:Y:S01]  /*07e0*/  F2F.F32.F64 R18, R18 ;  /* 0x0000001200127310 */ /* 0x000e220000301000 */
[----:B------:R-:W-:-:S02]  /*07f0*/  ISETP.NE.AND P0, PT, R26, RZ, PT ;  /* 0x000000ff1a00720c */ /* 0x000fc40003f05270 */
[----:B------:R-:W-:-:S05]  /*0800*/  FSETP.NEU.AND P1, PT, R28, R27, PT ;  /* 0x0000001b1c00720b */ /* 0x000fca0003f2d000 */
[----:B------:R-:W1:Y:S01]  /*0810*/  MUFU.RCP R23, R10 ;  /* 0x0000000a00177308 */ /* 0x000e620000001000 */
[----:B0-----:R-:W-:Y:S01]  /*0820*/  FADD R17, R18, R13 ;  /* 0x0000000d12117221 */ /* 0x001fe20000000000 */
[----:B------:R-:W-:-:S03]  /*0830*/  FSEL R13, RZ, 1, !P0 ;  /* 0x3f800000ff0d7808 */ /* 0x000fc60004000000 */
[----:B------:R-:W-:Y:S01]  /*0840*/  FADD R17, R20, R17 ;  /* 0x0000001114117221 */ /* 0x000fe20000000000 */
[----:B------:R-:W-:Y:S01]  /*0850*/  FSEL R13, R13, RZ, P1 ;  /* 0x000000ff0d0d7208 */ /* 0x000fe20000800000 */
[----:B-1----:R-:W-:-:S04]  /*0860*/  FFMA R18, -R10, R23, 1 ;  /* 0x3f8000000a127423 */ /* 0x002fc80000000117 */
[----:B------:R-:W-:Y:S01]  /*0870*/  FFMA R18, R23, R18, R23 ;  /* 0x0000001217127223 */ /* 0x000fe20000000017 */
[----:B------:R-:W-:Y:S01]  /*0880*/  BSSY.RECONVERGENT B1, `(.L_x_31) ;  /* 0x0000011000017945 */ /* 0x000fe20003800200 */
[----:B--2---:R-:W-:-:S05]  /*0890*/  IMAD.IADD R30, R30, 0x1, -R31 ;  /* 0x000000011e1e7824 */ /* 0x004fca00078e0a1f */
[----:B------:R-:W-:-:S04]  /*08a0*/  IABS R16, R30 ;  /* 0x0000001e00107213 */ /* 0x000fc80000000000 */
[----:B------:R-:W-:-:S05]  /*08b0*/  I2FP.F32.S32 R21, R16 ;  /* 0x0000001000157245 */ /* 0x000fca0000201400 */
[----:B------:R-:W-:-:S04]  /*08c0*/  FFMA R32, -R32, R21, R17 ;  /* 0x0000001520207223 */ /* 0x000fc80000000111 */
[----:B------:R-:W-:-:S04]  /*08d0*/  FMUL R13, R13, R32 ;  /* 0x000000200d0d7220 */ /* 0x000fc80000400000 */
[----:B------:R-:W0:Y:S01]  /*08e0*/  FCHK P0, R13, R10 ;  /* 0x0000000a0d007302 */ /* 0x000e220000000000 */
[----:B------:R-:W-:-:S07]  /*08f0*/  FFMA R17, R13, R18, RZ ;  /* 0x000000120d117223 */ /* 0x000fce00000000ff */
[----:B------:R1:W2:Y:S01]  /*0900*/  F2F.F32.F64 R16, R14 ;  /* 0x0000000e00107310 */ /* 0x0002a20000301000 */
[----:B------:R-:W-:-:S04]  /*0910*/  FFMA R24, -R10, R17, R13 ;  /* 0x000000110a187223 */ /* 0x000fc8000000010d */
[----:B------:R-:W-:Y:S01]  /*0920*/  FFMA R24, R18, R24, R17 ;  /* 0x0000001812187223 */ /* 0x000fe20000000011 */
[----:B0-----:R-:W-:Y:S06]  /*0930*/  @!P0 BRA `(.L_x_32) ;  /* 0x0000000000148947 */ /* 0x001fec0003800000 */
[----:B-1----:R-:W-:Y:S01]  /*0940*/  IMAD.MOV.U32 R14, RZ, RZ, R13 ;  /* 0x000000ffff0e7224 */ /* 0x002fe200078e000d */
[----:B------:R-:W-:Y:S02]  /*0950*/  MOV R13, R10 ;  /* 0x0000000a000d7202 */ /* 0x000fe40000000f00 */
[----:B------:R-:W-:-:S07]  /*0960*/  MOV R18, 0x980 ;  /* 0x0000098000127802 */ /* 0x000fce0000000f00 */
[----:B--2---:R-:W-:Y:S05]  /*0970*/  CALL.REL.NOINC `($__internal_3_$__cuda_sm3x_div_rn_noftz_f32_slowpath) ;  /* 0x0000000800d47944 */ /* 0x004fea0003c00000 */
[----:B------:R-:W-:-:S07]  /*0980*/  IMAD.MOV.U32 R24, RZ, RZ, R13 ;  /* 0x000000ffff187224 */ /* 0x000fce00078e000d */
.L_x_32:
[----:B------:R-:W-:Y:S05]  /*0990*/  BSYNC.RECONVERGENT B1 ;  /* 0x0000000000017941 */ /* 0x000fea0003800200 */
.L_x_31:
[----:B--2---:R-:W-:Y:S01]  /*09a0*/  FADD R13, R16, 9.999999682655225389e-21 ;  /* 0x1e3ce508100d7421 */ /* 0x004fe20000000000 */
[----:B-1----:R-:W0:Y:S01]  /*09b0*/  F2F.F64.F32 R14, R16 ;  /* 0x00000010000e7310 */ /* 0x002e220000201800 */
[----:B------:R-:W-:Y:S01]  /*09c0*/  MOV R18, 0x3e055027 ;  /* 0x3e05502700127802 */ /* 0x000fe20000000f00 */
[----:B------:R-:W-:Y:S02]  /*09d0*/  BSSY.RECONVERGENT B1, `(.L_x_33) ;  /* 0x0000072000017945 */ /* 0x000fe40003800200 */
[----:B------:R-:W-:Y:S01]  /*09e0*/  FSETP.GEU.AND P1, PT, R13, 1.175494350822287508e-38, PT ;  /* 0x008000000d00780b */ /* 0x000fe20003f2e000 */
[----:B0-----:R-:W-:-:S12]  /*09f0*/  DADD R14, -R14, 1 ;  /* 0x3ff000000e0e7429 */ /* 0x001fd80000000100 */
[----:B------:R-:W-:-:S04]  /*0a00*/  @!P1 FMUL R13, R13, 8388608 ;  /* 0x4b0000000d0d9820 */ /* 0x000fc80000400000 */
[----:B------:R-:W-:Y:S01]  /*0a10*/  VIADD R17, R13, 0xc0d55555 ;  /* 0xc0d555550d117836 */ /* 0x000fe20000000000 */
[----:B------:R-:W-:Y:S01]  /*0a20*/  DADD R20, R14, 9.999999682655225389e-21 ;  /* 0x3bc79ca10e147429 */ /* 0x000fe20000000000 */
[----:B------:R-:W-:-:S03]  /*0a30*/  FSEL R14, RZ, -23, P1 ;  /* 0xc1b80000ff0e7808 */ /* 0x000fc60000800000 */
[----:B------:R-:W-:Y:S02]  /*0a40*/  LOP3.LUT R22, R17, 0xff800000, RZ, 0xc0, !PT ;  /* 0xff80000011167812 */ /* 0x000fe400078ec0ff */
[C---:B------:R-:W-:Y:S02]  /*0a50*/  ISETP.GT.U32.AND P1, PT, R13.reuse, 0x7f7fffff, PT ;  /* 0x7f7fffff0d00780c */ /* 0x040fe40003f24070 */
[----:B------:R-:W-:Y:S01]  /*0a60*/  I2FP.F32.S32 R15, R22 ;  /* 0x00000016000f7245 */ /* 0x000fe20000201400 */
[----:B------:R-:W-:Y:S01]  /*0a70*/  IMAD.IADD R17, R13, 0x1, -R22 ;  /* 0x000000010d117824 */ /* 0x000fe200078e0a16 */
[----:B------:R-:W-:Y:S01]  /*0a80*/  ISETP.GT.AND P0, PT, R21, 0xfffff, PT ;  /* 0x000fffff1500780c */ /* 0x000fe20003f04270 */
[--C-:B------:R-:W-:Y:S01]  /*0a90*/  IMAD.MOV.U32 R19, RZ, RZ, R21.reuse ;  /* 0x000000ffff137224 */ /* 0x100fe200078e0015 */
[----:B------:R-:W-:Y:S01]  /*0aa0*/  MOV R28, R20 ;  /* 0x00000014001c7202 */ /* 0x000fe20000000f00 */
[----:B------:R-:W-:Y:S01]  /*0ab0*/  FADD R17, R17, -1 ;  /* 0xbf80000011117421 */ /* 0x000fe20000000000 */
[----:B------:R-:W-:Y:S01]  /*0ac0*/  FFMA R14, R15, 1.1920928955078125e-07, R14 ;  /* 0x340000000f0e7823 */ /* 0x000fe2000000000e */
[----:B------:R-:W-:-:S02]  /*0ad0*/  IMAD.MOV.U32 R23, RZ, RZ, R21 ;  /* 0x000000ffff177224 */ /* 0x000fc400078e0015 */
[----:B------:R-:W-:Y:S01]  /*0ae0*/  FFMA R18, R17, -R18, 0.14084610342979431152 ;  /* 0x3e1039f611127423 */ /* 0x000fe20000000812 */
[----:B------:R-:W-:-:S03]  /*0af0*/  IMAD.MOV.U32 R22, RZ, RZ, -0x3ff ;  /* 0xfffffc01ff167424 */ /* 0x000fc600078e00ff */
[C---:B------:R-:W-:Y:S02]  /*0b00*/  FFMA R18, R17.reuse, R18, -0.12148627638816833496 ;  /* 0xbdf8cdcc11127423 */ /* 0x040fe40000000012 */
[----:B------:R-:W-:Y:S02]  /*0b10*/  @!P0 IMAD.MOV.U32 R22, RZ, RZ, -0x435 ;  /* 0xfffffbcbff168424 */ /* 0x000fe400078e00ff */
[----:B------:R-:W-:-:S04]  /*0b20*/  FFMA R18, R17, R18, 0.13980610668659210205 ;  /* 0x3e0f295511127423 */ /* 0x000fc80000000012 */
[----:B------:R-:W-:-:S04]  /*0b30*/  FFMA R18, R17, R18, -0.16684235632419586182 ;  /* 0xbe2ad8b911127423 */ /* 0x000fc80000000012 */
[----:B------:R-:W-:-:S04]  /*0b40*/  FFMA R18, R17, R18, 0.20012299716472625732 ;  /* 0x3e4ced0b11127423 */ /* 0x000fc80000000012 */
[----:B------:R-:W-:-:S04]  /*0b50*/  FFMA R18, R17, R18, -0.24999669194221496582 ;  /* 0xbe7fff2211127423 */ /* 0x000fc80000000012 */
[----:B------:R-:W-:Y:S01]  /*0b60*/  FFMA R16, R17, R18, 0.33333182334899902344 ;  /* 0x3eaaaa7811107423 */ /* 0x000fe20000000012 */
[----:B------:R-:W-:-:S03]  /*0b70*/  IMAD.MOV.U32 R18, RZ, RZ, R20 ;  /* 0x000000ffff127224 */ /* 0x000fc600078e0014 */
[----:B------:R-:W-:-:S03]  /*0b80*/  FFMA R16, R17, R16, -0.5 ;  /* 0xbf00000011107423 */ /* 0x000fc60000000010 */
[----:B------:R-:W-:Y:S01]  /*0b90*/  @!P0 DMUL R18, R18, 1.80143985094819840000e+16 ;  /* 0x4350000012128828 */ /* 0x000fe20000000000 */
[----:B------:R-:W-:-:S04]  /*0ba0*/  FMUL R16, R17, R16 ;  /* 0x0000001011107220 */ /* 0x000fc80000400000 */
[----:B------:R-:W-:Y:S01]  /*0bb0*/  FFMA R17, R17, R16, R17 ;  /* 0x0000001011117223 */ /* 0x000fe20000000011 */
[----:B------:R-:W-:-:S03]  /*0bc0*/  MOV R16, 0x7f800000 ;  /* 0x7f80000000107802 */ /* 0x000fc60000000f00 */
[----:B------:R-:W-:Y:S01]  /*0bd0*/  FFMA R21, R14, 0.69314718246459960938, R17 ;  /* 0x3f3172180e157823 */ /* 0x000fe20000000011 */
[----:B------:R-:W-:Y:S02]  /*0be0*/  @!P0 IMAD.MOV.U32 R23, RZ, RZ, R19 ;  /* 0x000000ffff178224 */ /* 0x000fe400078e0013 */
[C---:B------:R-:W-:Y:S01]  /*0bf0*/  @P1 FFMA R21, R13.reuse, R16, +INF ;  /* 0x7f8000000d151423 */ /* 0x040fe20000000010 */
[----:B------:R-:W-:Y:S01]  /*0c00*/  FSETP.NEU.AND P1, PT, R13, RZ, PT ;  /* 0x000000ff0d00720b */ /* 0x000fe20003f2d000 */
[----:B------:R0:W1:Y:S01]  /*0c10*/  F2F.F64.F32 R14, |R24| ;  /* 0x40000018000e7310 */ /* 0x0000620000201800 */
[----:B------:R-:W-:Y:S02]  /*0c20*/  VIADD R13, R23, 0xffffffff ;  /* 0xffffffff170d7836 */ /* 0x000fe40000000000 */
[----:B------:R-:W-:Y:S01]  /*0c30*/  FSEL R21, R21, -INF , P1 ;  /* 0xff80000015157808 */ /* 0x000fe20000800000 */
[----:B------:R-:W-:Y:S02]  /*0c40*/  @!P0 IMAD.MOV.U32 R28, RZ, RZ, R18 ;  /* 0x000000ffff1c8224 */ /* 0x000fe400078e0012 */
[----:B------:R-:W-:-:S02]  /*0c50*/  ISETP.GT.U32.AND P1, PT, R13, 0x7feffffe, PT ;  /* 0x7feffffe0d00780c */ /* 0x000fc40003f24070 */
[----:B------:R0:W2:Y:S01]  /*0c60*/  F2F.F64.F32 R16, R12 ;  /* 0x0000000c00107310 */ /* 0x0000a20000201800 */
[----:B------:R-:W-:-:S10]  /*0c70*/  FMUL R30, R12, R21 ;  /* 0x000000150c1e7220 */ /* 0x000fd40000400000 */
[----:B01----:R-:W-:Y:S05]  /*0c80*/  @P1 BRA `(.L_x_34) ;  /* 0x0000000400001947 */ /* 0x003fea0003800000 */
[----:B------:R-:W-:Y:S01]  /*0c90*/  LOP3.LUT R12, R23, 0xfffff, RZ, 0xc0, !PT ;  /* 0x000fffff170c7812 */ /* 0x000fe200078ec0ff */
[----:B------:R-:W-:Y:S01]  /*0ca0*/  IMAD.MOV.U32 R21, RZ, RZ, 0x3ed0ee25 ;  /* 0x3ed0ee25ff157424 */ /* 0x000fe200078e00ff */
[----:B------:R-:W-:Y:S01]  /*0cb0*/  MOV R20, 0x8b7a8b04 ;  /* 0x8b7a8b0400147802 */ /* 0x000fe20000000f00 */
[----:B------:R-:W-:Y:S01]  /*0cc0*/  UMOV UR4, 0x3ae80f1e ;  /* 0x3ae80f1e00047882 */ /* 0x000fe20000000000 */
[----:B------:R-:W-:Y:S01]  /*0cd0*/  LOP3.LUT R29, R12, 0x3ff00000, RZ, 0xfc, !PT ;  /* 0x3ff000000c1d7812 */ /* 0x000fe200078efcff */
[----:B------:R-:W-:Y:S01]  /*0ce0*/  IMAD.MOV.U32 R12, RZ, RZ, RZ ;  /* 0x000000ffff0c7224 */ /* 0x000fe200078e00ff */
[----:B------:R-:W-:Y:S01]  /*0cf0*/  UMOV UR5, 0x3eb1380b ;  /* 0x3eb1380b00057882 */ /* 0x000fe20000000000 */
[----:B------:R-:W-:Y:S01]  /*0d00*/  UMOV UR8, 0x80000000 ;  /* 0x8000000000087882 */ /* 0x000fe20000000000 */
[----:B------:R-:W-:Y:S01]  /*0d10*/  ISETP.GE.U32.AND P0, PT, R29, 0x3ff6a09f, PT ;  /* 0x3ff6a09f1d00780c */ /* 0x000fe20003f06070 */
[----:B------:R-:W-:-:S12]  /*0d20*/  UMOV UR9, 0x43300000 ;  /* 0x4330000000097882 */ /* 0x000fd80000000000 */
[----:B------:R-:W-:-:S05]  /*0d30*/  @P0 IADD3 R13, PT, PT, R29, -0x100000, RZ ;  /* 0xfff000001d0d0810 */ /* 0x000fca0007ffe0ff */
[----:B------:R-:W-:-:S06]  /*0d40*/  @P0 IMAD.MOV.U32 R29, RZ, RZ, R13 ;  /* 0x000000ffff1d0224 */ /* 0x000fcc00078e000d */
[C---:B------:R-:W-:Y:S02]  /*0d50*/  DADD R24, R28.reuse, 1 ;  /* 0x3ff000001c187429 */ /* 0x040fe40000000000 */
[----:B------:R-:W-:-:S04]  /*0d60*/  DADD R28, R28, -1 ;  /* 0xbff000001c1c7429 */ /* 0x000fc80000000000 */
[----:B------:R-:W0:Y:S02]  /*0d70*/  MUFU.RCP64H R13, R25 ;  /* 0x00000019000d7308 */ /* 0x000e240000001800 */
[----:B0-----:R-:W-:Y:S01]  /*0d80*/  DFMA R26, -R24, R12, 1 ;  /* 0x3ff00000181a742b */ /* 0x001fe2000000010c */
[----:B------:R-:W-:Y:S02]  /*0d90*/  LEA.HI R24, R23, R22, RZ, 0xc ;  /* 0x0000001617187211 */ /* 0x000fe400078f60ff */
[----:B------:R-:W-:-:S03]  /*0da0*/  MOV R25, 0x43300000 ;  /* 0x4330000000197802 */ /* 0x000fc60000000f00 */
[----:B------:R-:W-:Y:S02]  /*0db0*/  @P0 VIADD R24, R24, 0x1 ;  /* 0x0000000118180836 */ /* 0x000fe40000000000 */
[----:B------:R-:W-:-:S03]  /*0dc0*/  DFMA R26, R26, R26, R26 ;  /* 0x0000001a1a1a722b */ /* 0x000fc6000000001a */
[----:B------:R-:W-:-:S05]  /*0dd0*/  LOP3.LUT R24, R24, 0x80000000, RZ, 0x3c, !PT ;  /* 0x8000000018187812 */ /* 0x000fca00078e3cff */
[----:B------:R-:W-:Y:S02]  /*0de0*/  DFMA R26, R12, R26, R12 ;  /* 0x0000001a0c1a722b */ /* 0x000fe4000000000c */
[----:B------:R-:W-:Y:S01]  /*0df0*/  DADD R24, R24, -UR8 ;  /* 0x8000000818187e29 */ /* 0x000fe20008000000 */
[----:B------:R-:W-:Y:S01]  /*0e00*/  UMOV UR8, 0xfefa39ef ;  /* 0xfefa39ef00087882 */ /* 0x000fe20000000000 */
[----:B------:R-:W-:-:S04]  /*0e10*/  UMOV UR9, 0x3fe62e42 ;  /* 0x3fe62e4200097882 */ /* 0x000fc80000000000 */
[----:B------:R-:W-:-:S08]  /*0e20*/  DMUL R12, R28, R26 ;  /* 0x0000001a1c0c7228 */ /* 0x000fd00000000000 */
[----:B------:R-:W-:-:S08]  /*0e30*/  DFMA R12, R28, R26, R12 ;  /* 0x0000001a1c0c722b */ /* 0x000fd0000000000c */
[----:B------:R-:W-:Y:S02]  /*0e40*/  DMUL R18, R12, R12 ;  /* 0x0000000c0c127228 */ /* 0x000fe40000000000 */
[----:B------:R-:W-:-:S06]  /*0e50*/  DADD R22, R28, -R12 ;  /* 0x000000001c167229 */ /* 0x000fcc000000080c */
[----:B------:R-:W-:Y:S01]  /*0e60*/  DFMA R20, R18, UR4, R20 ;  /* 0x0000000412147c2b */ /* 0x000fe20008000014 */
[----:B------:R-:W-:Y:S01]  /*0e70*/  UMOV UR4, 0x9f02676f ;  /* 0x9f02676f00047882 */ /* 0x000fe20000000000 */
[----:B------:R-:W-:Y:S01]  /*0e80*/  UMOV UR5, 0x3ef3b266 ;  /* 0x3ef3b26600057882 */ /* 0x000fe20000000000 */
[----:B------:R-:W-:-:S05]  /*0e90*/  DADD R22, R22, R22 ;  /* 0x0000000016167229 */ /* 0x000fca0000000016 */
[----:B------:R-:W-:Y:S01]  /*0ea0*/  DFMA R20, R18, R20, UR4 ;  /* 0x0000000412147e2b */ /* 0x000fe20008000014 */
[----:B------:R-:W-:Y:S01]  /*0eb0*/  UMOV UR4, 0xa9ab0956 ;  /* 0xa9ab095600047882 */ /* 0x000fe20000000000 */
[----:B------:R-:W-:Y:S01]  /*0ec0*/  UMOV UR5, 0x3f1745cb ;  /* 0x3f1745cb00057882 */ /* 0x000fe20000000000 */
[----:B------:R-:W-:Y:S02]  /*0ed0*/  DFMA R28, R28, -R12, R22 ;  /* 0x8000000c1c1c722b */ /* 0x000fe40000000016 */
[----:B------:R-:W-:-:S03]  /*0ee0*/  DFMA R22, R24, UR8, R12 ;  /* 0x0000000818167c2b */ /* 0x000fc6000800000c */
[----:B------:R-:W-:Y:S01]  /*0ef0*/  DFMA R20, R18, R20, UR4 ;  /* 0x0000000412147e2b */ /* 0x000fe20008000014 */
[----:B------:R-:W-:Y:S01]  /*0f00*/  UMOV UR4, 0x2d1b5154 ;  /* 0x2d1b515400047882 */ /* 0x000fe20000000000 */
[----:B------:R-:W-:Y:S01]  /*0f10*/  UMOV UR5, 0x3f3c71c7 ;  /* 0x3f3c71c700057882 */ /* 0x000fe20000000000 */
[----:B------:R-:W-:-:S05]  /*0f20*/  DMUL R28, R26, R28 ;  /* 0x0000001c1a1c7228 */ /* 0x000fca0000000000 */
[----:B------:R-:W-:Y:S01]  /*0f30*/  DFMA R20, R18, R20, UR4 ;  /* 0x0000000412147e2b */ /* 0x000fe20008000014 */
[----:B------:R-:W-:Y:S01]  /*0f40*/  UMOV UR4, 0x923be72d ;  /* 0x923be72d00047882 */ /* 0x000fe20000000000 */
[----:B------:R-:W-:-:S06]  /*0f50*/  UMOV UR5, 0x3f624924 ;  /* 0x3f62492400057882 */ /* 0x000fcc0000000000 */
        /* <DEDUP_REMOVED lines=8> */
[----:B------:R-:W-:Y:S02]  /*0fe0*/  UMOV UR5, 0x3fe62e42 ;  /* 0x3fe62e4200057882 */ /* 0x000fe40000000000 */
[----:B------:R-:W-:Y:S01]  /*0ff0*/  DFMA R26, R24, -UR4, R22 ;  /* 0x80000004181a7c2b */ /* 0x000fe20008000016 */
[----:B------:R-:W-:Y:S01]  /*1000*/  UMOV UR4, 0x3b39803f ;  /* 0x3b39803f00047882 */ /* 0x000fe20000000000 */
[----:B------:R-:W-:Y:S02]  /*1010*/  UMOV UR5, 0x3c7abc9e ;  /* 0x3c7abc9e00057882 */ /* 0x000fe40000000000 */
[----:B------:R-:W-:-:S04]  /*1020*/  DMUL R20, R18, R20 ;  /* 0x0000001412147228 */ /* 0x000fc80000000000 */
[----:B------:R-:W-:-:S04]  /*1030*/  DADD R26, -R12, R26 ;  /* 0x000000000c1a7229 */ /* 0x000fc8000000011a */
[----:B------:R-:W-:-:S08]  /*1040*/  DFMA R20, R12, R20, R28 ;  /* 0x000000140c14722b */ /* 0x000fd0000000001c */
[----:B------:R-:W-:-:S08]  /*1050*/  DADD R20, R20, -R26 ;  /* 0x0000000014147229 */ /* 0x000fd0000000081a */
[----:B------:R-:W-:-:S08]  /*1060*/  DFMA R20, R24, UR4, R20 ;  /* 0x0000000418147c2b */ /* 0x000fd00008000014 */
[----:B------:R-:W-:Y:S01]  /*1070*/  DADD R20, R22, R20 ;  /* 0x0000000016147229 */ /* 0x000fe20000000014 */
[----:B------:R-:W-:Y:S10]  /*1080*/  BRA `(.L_x_35) ;  /* 0x0000000000187947 */ /* 0x000ff40003800000 */
.L_x_34:
[----:B------:R-:W-:Y:S01]  /*1090*/  IMAD.MOV.U32 R12, RZ, RZ, 0x0 ;  /* 0x00000000ff0c7424 */ /* 0x000fe200078e00ff */
[----:B------:R-:W-:Y:S01]  /*10a0*/  LOP3.LUT P0, RZ, R19, 0x7fffffff, RZ, 0xc0, !PT ;  /* 0x7fffffff13ff7812 */ /* 0x000fe2000780c0ff */
[----:B------:R-:W-:-:S06]  /*10b0*/  IMAD.MOV.U32 R13, RZ, RZ, 0x7ff00000 ;  /* 0x7ff00000ff0d7424 */ /* 0x000fcc00078e00ff */
[----:B------:R-:W-:-:S10]  /*10c0*/  DFMA R12, R18, R12, +INF ;  /* 0x7ff00000120c742b */ /* 0x000fd4000000000c */
[----:B------:R-:W-:Y:S02]  /*10d0*/  FSEL R20, R12, RZ, P0 ;  /* 0x000000ff0c147208 */ /* 0x000fe40000000000 */
[----:B------:R-:W-:-:S07]  /*10e0*/  FSEL R21, R13, -QNAN , P0 ;  /* 0xfff000000d157808 */ /* 0x000fce0000000000 */
.L_x_35:
[----:B------:R-:W-:Y:S05]  /*10f0*/  BSYNC.RECONVERGENT B1 ;  /* 0x0000000000017941 */ /* 0x000fea0003800200 */
.L_x_33:
[----:B------:R-:W0:Y:S01]  /*1100*/  F2F.F64.F32 R30, R30 ;  /* 0x0000001e001e7310 */ /* 0x000e220000201800 */
[----:B--2---:R-:W-:Y:S01]  /*1110*/  DADD R16, -R16, 1 ;  /* 0x3ff0000010107429 */ /* 0x004fe20000000100 */
[----:B------:R-:W-:Y:S02]  /*1120*/  IADD3 R8, PT, PT, R8, 0x1, RZ ;  /* 0x0000000108087810 */ /* 0x000fe40007ffe0ff */
[----:B------:R-:W-:Y:S02]  /*1130*/  IADD3 R6, P1, PT, R6, 0x4, RZ ;  /* 0x0000000406067810 */ /* 0x000fe40007f3e0ff */
[----:B------:R-:W-:Y:S02]  /*1140*/  ISETP.NE.AND P0, PT, R8, 0x1, PT ;  /* 0x000000010800780c */ /* 0x000fe40003f05270 */
[----:B------:R-:W1:Y:S01]  /*1150*/  F2F.F64.F32 R12, R9 ;  /* 0x00000009000c7310 */ /* 0x000e620000201800 */
[----:B------:R-:W-:Y:S01]  /*1160*/  IADD3 R4, P2, PT, R4, 0x4, RZ ;  /* 0x0000000404047810 */ /* 0x000fe20007f5e0ff */
[----:B------:R-:W-:-:S04]  /*1170*/  IMAD.X R7, RZ, RZ, R7, P1 ;  /* 0x000000ffff077224 */ /* 0x000fc800008e0607 */
[----:B------:R-:W-:Y:S01]  /*1180*/  IMAD.X R5, RZ, RZ, R5, P2 ;  /* 0x000000ffff057224 */ /* 0x000fe200010e0605 */
[----:B0-----:R-:W-:-:S08]  /*1190*/  DFMA R16, R16, R20, R30 ;  /* 0x000000141010722b */ /* 0x001fd0000000001e */
[----:B-1----:R-:W-:-:S06]  /*11a0*/  DFMA R12, R14, R16, R12 ;  /* 0x000000100e0c722b */ /* 0x002fcc000000000c */
[----:B------:R0:W1:Y:S01]  /*11b0*/  F2F.F32.F64 R9, R12 ;  /* 0x0000000c00097310 */ /* 0x0000620000301000 */
[----:B------:R-:W-:Y:S05]  /*11c0*/  @P0 BRA `(.L_x_36) ;  /* 0xffffffec00fc0947 */ /* 0x000fea000383ffff */
[----:B------:R-:W-:Y:S05]  /*11d0*/  BSYNC.RECONVERGENT B0 ;  /* 0x0000000000007941 */ /* 0x000fea0003800200 */
.L_x_26:
[----:B------:R-:W1:Y:S02]  /*11e0*/  LDC.64 R2, c[0x0][0x388] ;  /* 0x0000e200ff027b82 */ /* 0x000e640000000a00 */
[----:B-1----:R-:W-:Y:S01]  /*11f0*/  REDG.E.ADD.F32.FTZ.RN.STRONG.GPU desc[UR6][R2.64], R9 ;  /* 0x00000009020079a6 */ /* 0x002fe2000c12f306 */
[----:B------:R-:W-:Y:S05]  /*1200*/  EXIT ;  /* 0x000000000000794d */ /* 0x000fea0003800000 */
        .weak           $__internal_2_$__cuda_sm20_dblrcp_rn_slowpath_v3
        .type           $__internal_2_$__cuda_sm20_dblrcp_rn_slowpath_v3,@function
        .size           $__internal_2_$__cuda_sm20_dblrcp_rn_slowpath_v3,($__internal_3_$__cuda_sm3x_div_rn_noftz_f32_slowpath - $__internal_2_$__cuda_sm20_dblrcp_rn_slowpath_v3)
$__internal_2_$__cuda_sm20_dblrcp_rn_slowpath_v3:
[----:B------:R-:W-:Y:S01]  /*1210*/  MOV R14, R16 ;  /* 0x00000010000e7202 */ /* 0x000fe20000000f00 */
[----:B------:R-:W-:Y:S01]  /*1220*/  IMAD.MOV.U32 R15, RZ, RZ, R17 ;  /* 0x000000ffff0f7224 */ /* 0x000fe200078e0011 */
[----:B------:R-:W-:Y:S05]  /*1230*/  BSSY.RECONVERGENT B2, `(.L_x_37) ;  /* 0x0000025000027945 */ /* 0x000fea0003800200 */
[----:B------:R-:W-:-:S14]  /*1240*/  DSETP.GTU.AND P0, PT, |R14|, +INF , PT ;  /* 0x7ff000000e00742a */ /* 0x000fdc0003f0c200 */
[----:B------:R-:W-:Y:S05]  /*1250*/  @P0 BRA `(.L_x_38) ;  /* 0x0000000000800947 */ /* 0x000fea0003800000 */
[----:B------:R-:W-:-:S05]  /*1260*/  LOP3.LUT R18, R17, 0x7fffffff, RZ, 0xc0, !PT ;  /* 0x7fffffff11127812 */ /* 0x000fca00078ec0ff */
[----:B------:R-:W-:-:S05]  /*1270*/  VIADD R16, R18, 0xffffffff ;  /* 0xffffffff12107836 */ /* 0x000fca0000000000 */
[----:B------:R-:W-:-:S13]  /*1280*/  ISETP.GE.U32.AND P0, PT, R16, 0x7fefffff, PT ;  /* 0x7fefffff1000780c */ /* 0x000fda0003f06070 */
[----:B------:R-:W-:Y:S02]  /*1290*/  @P0 LOP3.LUT R17, R15, 0x7ff00000, RZ, 0x3c, !PT ;  /* 0x7ff000000f110812 */ /* 0x000fe400078e3cff */
[----:B------:R-:W-:Y:S01]  /*12a0*/  @P0 MOV R16, RZ ;  /* 0x000000ff00100202 */ /* 0x000fe20000000f00 */
[----:B------:R-:W-:Y:S06]  /*12b0*/  @P0 BRA `(.L_x_39) ;  /* 0x0000000000700947 */ /* 0x000fec0003800000 */
[----:B------:R-:W-:-:S13]  /*12c0*/  ISETP.GE.U32.AND P0, PT, R18, 0x1000001, PT ;  /* 0x010000011200780c */ /* 0x000fda0003f06070 */
[----:B------:R-:W-:Y:S05]  /*12d0*/  @!P0 BRA `(.L_x_40) ;  /* 0x0000000000388947 */ /* 0x000fea0003800000 */
[----:B------:R-:W-:Y:S01]  /*12e0*/  VIADD R21, R15, 0xc0200000 ;  /* 0xc02000000f157836 */ /* 0x000fe20000000000 */
[----:B------:R-:W-:Y:S01]  /*12f0*/  MOV R18, R25 ;  /* 0x0000001900127202 */ /* 0x000fe20000000f00 */
[----:B------:R-:W-:Y:S02]  /*1300*/  IMAD.MOV.U32 R20, RZ, RZ, R14 ;  /* 0x000000ffff147224 */ /* 0x000fe400078e000e */
[----:B------:R-:W0:Y:S04]  /*1310*/  MUFU.RCP64H R19, R21 ;  /* 0x0000001500137308 */ /* 0x000e280000001800 */
[----:B0-----:R-:W-:-:S08]  /*1320*/  DFMA R16, -R20, R18, 1 ;  /* 0x3ff000001410742b */ /* 0x001fd00000000112 */
[----:B------:R-:W-:-:S08]  /*1330*/  DFMA R16, R16, R16, R16 ;  /* 0x000000101010722b */ /* 0x000fd00000000010 */
[----:B------:R-:W-:-:S08]  /*1340*/  DFMA R16, R18, R16, R18 ;  /* 0x000000101210722b */ /* 0x000fd00000000012 */
[----:B------:R-:W-:-:S08]  /*1350*/  DFMA R18, -R20, R16, 1 ;  /* 0x3ff000001412742b */ /* 0x000fd00000000110 */
[----:B------:R-:W-:-:S08]  /*1360*/  DFMA R16, R16, R18, R16 ;  /* 0x000000121010722b */ /* 0x000fd00000000010 */
[----:B------:R-:W-:-:S08]  /*1370*/  DMUL R16, R16, 2.2250738585072013831e-308 ;  /* 0x0010000010107828 */ /* 0x000fd00000000000 */
[----:B------:R-:W-:-:S08]  /*1380*/  DFMA R14, -R14, R16, 1 ;  /* 0x3ff000000e0e742b */ /* 0x000fd00000000110 */
[----:B------:R-:W-:-:S08]  /*1390*/  DFMA R14, R14, R14, R14 ;  /* 0x0000000e0e0e722b */ /* 0x000fd0000000000e */
[----:B------:R-:W-:Y:S01]  /*13a0*/  DFMA R16, R16, R14, R16 ;  /* 0x0000000e1010722b */ /* 0x000fe20000000010 */
[----:B------:R-:W-:Y:S10]  /*13b0*/  BRA `(.L_x_39) ;  /* 0x0000000000307947 */ /* 0x000ff40003800000 */
.L_x_40:
[----:B------:R-:W-:Y:S01]  /*13c0*/  DMUL R18, R14, 8.11296384146066816958e+31 ;  /* 0x469000000e127828 */ /* 0x000fe20000000000 */
[----:B------:R-:W-:-:S05]  /*13d0*/  IMAD.MOV.U32 R16, RZ, RZ, R25 ;  /* 0x000000ffff107224 */ /* 0x000fca00078e0019 */
[----:B------:R-:W0:Y:S02]  /*13e0*/  MUFU.RCP64H R17, R19 ;  /* 0x0000001300117308 */ /* 0x000e240000001800 */
[----:B0-----:R-:W-:-:S08]  /*13f0*/  DFMA R14, -R18, R16, 1 ;  /* 0x3ff00000120e742b */ /* 0x001fd00000000110 */
[----:B------:R-:W-:-:S08]  /*1400*/  DFMA R14, R14, R14, R14 ;  /* 0x0000000e0e0e722b */ /* 0x000fd0000000000e */
[----:B------:R-:W-:-:S08]  /*1410*/  DFMA R14, R16, R14, R16 ;  /* 0x0000000e100e722b */ /* 0x000fd00000000010 */
[----:B------:R-:W-:-:S08]  /*1420*/  DFMA R16, -R18, R14, 1 ;  /* 0x3ff000001210742b */ /* 0x000fd0000000010e */
[----:B------:R-:W-:-:S08]  /*1430*/  DFMA R16, R14, R16, R14 ;  /* 0x000000100e10722b */ /* 0x000fd0000000000e */
[----:B------:R-:W-:Y:S01]  /*1440*/  DMUL R16, R16, 8.11296384146066816958e+31 ;  /* 0x4690000010107828 */ /* 0x000fe20000000000 */
[----:B------:R-:W-:Y:S10]  /*1450*/  BRA `(.L_x_39) ;  /* 0x0000000000087947 */ /* 0x000ff40003800000 */
.L_x_38:
[----:B------:R-:W-:Y:S01]  /*1460*/  LOP3.LUT R17, R15, 0x80000, RZ, 0xfc, !PT ;  /* 0x000800000f117812 */ /* 0x000fe200078efcff */
[----:B------:R-:W-:-:S07]  /*1470*/  IMAD.MOV.U32 R16, RZ, RZ, R14 ;  /* 0x000000ffff107224 */ /* 0x000fce00078e000e */
.L_x_39:
[----:B------:R-:W-:Y:S05]  /*1480*/  BSYNC.RECONVERGENT B2 ;  /* 0x0000000000027941 */ /* 0x000fea0003800200 */
.L_x_37:
[----:B------:R-:W-:Y:S01]  /*1490*/  IMAD.MOV.U32 R31, RZ, RZ, 0x0 ;  /* 0x00000000ff1f7424 */ /* 0x000fe200078e00ff */
[----:B------:R-:W-:Y:S01]  /*14a0*/  MOV R14, R16 ;  /* 0x00000010000e7202 */ /* 0x000fe20000000f00 */
[----:B------:R-:W-:Y:S02]  /*14b0*/  IMAD.MOV.U32 R15, RZ, RZ, R17 ;  /* 0x000000ffff0f7224 */ /* 0x000fe400078e0011 */
[----:B------:R-:W-:Y:S05]  /*14c0*/  RET.REL.NODEC R30 `(_Z35sigmoid_pairwise_loss_auc_exact_gpuiPfPKiPKfS1_S1_S1_S1_ii) ;  /* 0xffffffe81ecc7950 */ /* 0x000fea0003c3ffff */
        .weak           $__internal_3_$__cuda_sm3x_div_rn_noftz_f32_slowpath
        .type           $__internal_3_$__cuda_sm3x_div_rn_noftz_f32_slowpath,@function
        .size           $__internal_3_$__cuda_sm3x_div_rn_noftz_f32_slowpath,(.L_x_66 - $__internal_3_$__cuda_sm3x_div_rn_noftz_f32_slowpath)
$__internal_3_$__cuda_sm3x_div_rn_noftz_f32_slowpath:
[----:B------:R-:W-:Y:S01]  /*14d0*/  SHF.R.U32.HI R17, RZ, 0x17, R13 ;  /* 0x00000017ff117819 */ /* 0x000fe2000001160d */
[----:B------:R-:W-:Y:S01]  /*14e0*/  BSSY.RECONVERGENT B2, `(.L_x_41) ;  /* 0x0000063000027945 */ /* 0x000fe20003800200 */
[--C-:B------:R-:W-:Y:S01]  /*14f0*/  SHF.R.U32.HI R15, RZ, 0x17, R14.reuse ;  /* 0x00000017ff0f7819 */ /* 0x100fe2000001160e */
[----:B------:R-:W-:Y:S01]  /*1500*/  IMAD.MOV.U32 R19, RZ, RZ, R14 ;  /* 0x000000ffff137224 */ /* 0x000fe200078e000e */
[----:B------:R-:W-:Y:S02]  /*1510*/  LOP3.LUT R17, R17, 0xff, RZ, 0xc0, !PT ;  /* 0x000000ff11117812 */ /* 0x000fe400078ec0ff */
[----:B------:R-:W-:Y:S02]  /*1520*/  LOP3.LUT R23, R15, 0xff, RZ, 0xc0, !PT ;  /* 0x000000ff0f177812 */ /* 0x000fe400078ec0ff */
[----:B------:R-:W-:-:S03]  /*1530*/  IADD3 R21, PT, PT, R17, -0x1, RZ ;  /* 0xffffffff11157810 */ /* 0x000fc60007ffe0ff */
[----:B------:R-:W-:Y:S01]  /*1540*/  VIADD R20, R23, 0xffffffff ;  /* 0xffffffff17147836 */ /* 0x000fe20000000000 */
[----:B------:R-:W-:-:S04]  /*1550*/  ISETP.GT.U32.AND P0, PT, R21, 0xfd, PT ;  /* 0x000000fd1500780c */ /* 0x000fc80003f04070 */
[----:B------:R-:W-:-:S13]  /*1560*/  ISETP.GT.U32.OR P0, PT, R20, 0xfd, P0 ;  /* 0x000000fd1400780c */ /* 0x000fda0000704470 */
[----:B------:R-:W-:Y:S01]  /*1570*/  @!P0 MOV R15, RZ ;  /* 0x000000ff000f8202 */ /* 0x000fe20000000f00 */
        /* <DEDUP_REMOVED lines=24> */
.L_x_42:
[----:B------:R-:W-:Y:S01]  /*1700*/  LEA R20, R17, 0xc0800000, 0x17 ;  /* 0xc080000011147811 */ /* 0x000fe200078eb8ff */
[----:B------:R-:W-:Y:S04]  /*1710*/  BSSY.RECONVERGENT B3, `(.L_x_47) ;  /* 0x0000036000037945 */ /* 0x000fe80003800200 */
[----:B------:R-:W-:Y:S02]  /*1720*/  IMAD.IADD R21, R13, 0x1, -R20 ;  /* 0x000000010d157824 */ /* 0x000fe400078e0a14 */
[----:B------:R-:W-:Y:S02]  /*1730*/  VIADD R20, R23, 0xffffff81 ;  /* 0xffffff8117147836 */ /* 0x000fe40000000000 */
[----:B------:R-:W0:Y:S01]  /*1740*/  MUFU.RCP R22, R21 ;  /* 0x0000001500167308 */ /* 0x000e220000001000 */
[----:B------:R-:W-:Y:S01]  /*1750*/  FADD.FTZ R24, -R21, -RZ ;  /* 0x800000ff15187221 */ /* 0x000fe20000010100 */
[C---:B------:R-:W-:Y:S01]  /*1760*/  IMAD R13, R20.reuse, -0x800000, R19 ;  /* 0xff800000140d7824 */ /* 0x040fe200078e0213 */
[----:B------:R-:W-:-:S04]  /*1770*/  IADD3 R20, PT, PT, R20, 0x7f, -R17 ;  /* 0x0000007f14147810 */ /* 0x000fc80007ffe811 */
[----:B------:R-:W-:Y:S01]  /*1780*/  IADD3 R20, PT, PT, R20, R15, RZ ;  /* 0x0000000f14147210 */ /* 0x000fe20007ffe0ff */
[----:B0-----:R-:W-:-:S04]  /*1790*/  FFMA R23, R22, R24, 1 ;  /* 0x3f80000016177423 */ /* 0x001fc80000000018 */
        /* <DEDUP_REMOVED lines=20> */
[C---:B------:R-:W-:Y:S01]  /*18e0*/  IADD3 R22, PT, PT, R21.reuse, 0x20, RZ ;  /* 0x0000002015167810 */ /* 0x040fe20007ffe0ff */
[CCC-:B------:R-:W-:Y:S01]  /*18f0*/  FFMA.RM R20, R26.reuse, R24.reuse, R19.reuse ;  /* 0x000000181a147223 */ /* 0x1c0fe20000004013 */
[----:B------:R-:W-:Y:S02]  /*1900*/  ISETP.NE.AND P2, PT, R21, RZ, PT ;  /* 0x000000ff1500720c */ /* 0x000fe40003f45270 */
[----:B------:R-:W-:Y:S01]  /*1910*/  LOP3.LUT R17, R15, 0x7fffff, RZ, 0xc0, !PT ;  /* 0x007fffff0f117812 */ /* 0x000fe200078ec0ff */
[----:B------:R-:W-:Y:S01]  /*1920*/  FFMA.RP R15, R26, R24, R19 ;  /* 0x000000181a0f7223 */ /* 0x000fe20000008013 */
[----:B------:R-:W-:Y:S01]  /*1930*/  IMAD.MOV R19, RZ, RZ, -R21 ;  /* 0x000000ffff137224 */ /* 0x000fe200078e0a15 */
[----:B------:R-:W-:Y:S02]  /*1940*/  ISETP.NE.AND P1, PT, R21, RZ, PT ;  /* 0x000000ff1500720c */ /* 0x000fe40003f25270 */
[----:B------:R-:W-:-:S02]  /*1950*/  LOP3.LUT R17, R17, 0x800000, RZ, 0xfc, !PT ;  /* 0x0080000011117812 */ /* 0x000fc400078efcff */
[----:B------:R-:W-:Y:S02]  /*1960*/  FSETP.NEU.FTZ.AND P0, PT, R15, R20, PT ;  /* 0x000000140f00720b */ /* 0x000fe40003f1d000 */
[----:B------:R-:W-:Y:S02]  /*1970*/  SHF.L.U32 R22, R17, R22, RZ ;  /* 0x0000001611167219 */ /* 0x000fe400000006ff */
        /* <DEDUP_REMOVED lines=11> */
.L_x_49:
[----:B------:R-:W-:-:S04]  /*1a30*/  LOP3.LUT R13, R13, 0x80000000, RZ, 0xc0, !PT ;  /* 0x800000000d0d7812 */ /* 0x000fc800078ec0ff */
[----:B------:R-:W-:Y:S01]  /*1a40*/  LOP3.LUT R13, R13, 0x7f800000, RZ, 0xfc, !PT ;  /* 0x7f8000000d0d7812 */ /* 0x000fe200078efcff */
[----:B------:R-:W-:Y:S06]  /*1a50*/  BRA `(.L_x_50) ;  /* 0x0000000000047947 */ /* 0x000fec0003800000 */
.L_x_48:
[----:B------:R-:W-:-:S07]  /*1a60*/  LEA R13, R20, R13, 0x17 ;  /* 0x0000000d140d7211 */ /* 0x000fce00078eb8ff */
.L_x_50:
[----:B------:R-:W-:Y:S05]  /*1a70*/  BSYNC.RECONVERGENT B3 ;  /* 0x0000000000037941 */ /* 0x000fea0003800200 */
.L_x_47:
[----:B------:R-:W-:Y:S05]  /*1a80*/  BRA `(.L_x_51) ;  /* 0x0000000000207947 */ /* 0x000fea0003800000 */
.L_x_46:
[----:B------:R-:W-:-:S04]  /*1a90*/  LOP3.LUT R13, R13, 0x80000000, R19, 0x48, !PT ;  /* 0x800000000d0d7812 */ /* 0x000fc800078e4813 */
[----:B------:R-:W-:Y:S01]  /*1aa0*/  LOP3.LUT R13, R13, 0x7f800000, RZ, 0xfc, !PT ;  /* 0x7f8000000d0d7812 */ /* 0x000fe200078efcff */
[----:B------:R-:W-:Y:S06]  /*1ab0*/  BRA `(.L_x_51) ;  /* 0x0000000000147947 */ /* 0x000fec0003800000 */
.L_x_45:
[----:B------:R-:W-:Y:S01]  /*1ac0*/  LOP3.LUT R13, R13, 0x80000000, R19, 0x48, !PT ;  /* 0x800000000d0d7812 */ /* 0x000fe200078e4813 */
[----:B------:R-:W-:Y:S06]  /*1ad0*/  BRA `(.L_x_51) ;  /* 0x00000000000c7947 */ /* 0x000fec0003800000 */
.L_x_44:
[----:B------:R-:W0:Y:S01]  /*1ae0*/  MUFU.RSQ R13, -QNAN ;  /* 0xffc00000000d7908 */ /* 0x000e220000001400 */
[----:B------:R-:W-:Y:S05]  /*1af0*/  BRA `(.L_x_51) ;  /* 0x0000000000047947 */ /* 0x000fea0003800000 */
.L_x_43:
[----:B------:R-:W-:-:S07]  /*1b00*/  FADD.FTZ R13, R14, R13 ;  /* 0x0000000d0e0d7221 */ /* 0x000fce0000010000 */
.L_x_51:
[----:B------:R-:W-:Y:S05]  /*1b10*/  BSYNC.RECONVERGENT B2 ;  /* 0x0000000000027941 */ /* 0x000fea0003800200 */
.L_x_41:
[----:B------:R-:W-:-:S04]  /*1b20*/  IMAD.MOV.U32 R19, RZ, RZ, 0x0 ;  /* 0x00000000ff137424 */ /* 0x000fc800078e00ff */
[----:B0-----:R-:W-:Y:S05]  /*1b30*/  RET.REL.NODEC R18 `(_Z35sigmoid_pairwise_loss_auc_exact_gpuiPfPKiPKfS1_S1_S1_S1_ii) ;  /* 0xffffffe412307950 */ /* 0x001fea0003c3ffff */
.L_x_52:
        /* <DEDUP_REMOVED lines=12> */
.L_x_66:


//--------------------- .text._Z22deltaauc_exact_wrapperPfPKiPKfS1_S1_S1_S1_iiii --------------------------
	.section	.text._Z22deltaauc_exact_wrapperPfPKiPKfS1_S1_S1_S1_iiii,"ax",@progbits
	.align	128
        .global         _Z22deltaauc_exact_wrapperPfPKiPKfS1_S1_S1_S1_iiii
        .type           _Z22deltaauc_exact_wrapperPfPKiPKfS1_S1_S1_S1_iiii,@function
        .size           _Z22deltaauc_exact_wrapperPfPKiPKfS1_S1_S1_S1_iiii,(.L_x_67 - _Z22deltaauc_exact_wrapperPfPKiPKfS1_S1_S1_S1_iiii)
        .other          _Z22deltaauc_exact_wrapperPfPKiPKfS1_S1_S1_S1_iiii,@"STO_CUDA_ENTRY STV_DEFAULT"
_Z22deltaauc_exact_wrapperPfPKiPKfS1_S1_S1_S1_iiii:
.text._Z22deltaauc_exact_wrapperPfPKiPKfS1_S1_S1_S1_iiii:
[----:B------:R-:W-:Y:S01]  /*0000*/  LDC R1, c[0x0][0x37c] ;  /* 0x0000df00ff017b82 */ /* 0x000fe20000000800 */
[----:B------:R-:W0:Y:S07]  /*0010*/  S2R R0, SR_TID.X ;  /* 0x0000000000007919 */ /* 0x000e2e0000002100 */
[----:B------:R-:W1:Y:S01]  /*0020*/  S2UR UR4, SR_CTAID.X ;  /* 0x00000000000479c3 */ /* 0x000e620000002500 */
[----:B------:R-:W1:Y:S02]  /*0030*/  LDCU UR5, c[0x0][0x360] ;  /* 0x00006c00ff0577ac */ /* 0x000e640008000800 */
[----:B-1----:R-:W-:-:S06]  /*0040*/  UIMAD UR4, UR4, UR5, URZ ;  /* 0x00000005040472a4 */ /* 0x002fcc000f8e02ff */
[----:B0-----:R-:W-:-:S13]  /*0050*/  LOP3.LUT P0, RZ, R0, UR4, RZ, 0xfc, !PT ;  /* 0x0000000400ff7c12 */ /* 0x001fda000f80fcff */
[----:B------:R-:W-:Y:S05]  /*0060*/  @P0 EXIT ;  /* 0x000000000000094d */ /* 0x000fea0003800000 */
[----:B------:R-:W0:Y:S01]  /*0070*/  LDC.64 R6, c[0x0][0x390] ;  /* 0x0000e400ff067b82 */ /* 0x000e220000000a00 */
[----:B------:R-:W1:Y:S01]  /*0080*/  LDCU.64 UR6, c[0x0][0x358] ;  /* 0x00006b00ff0677ac */ /* 0x000e620008000a00 */
[----:B------:R-:W2:Y:S06]  /*0090*/  LDCU.64 UR4, c[0x0][0x3b8] ;  /* 0x00007700ff0477ac */ /* 0x000eac0008000a00 */
[----:B------:R-:W0:Y:S08]  /*00a0*/  LDC.64 R8, c[0x0][0x3c0] ;  /* 0x0000f000ff087b82 */ /* 0x000e300000000a00 */
[----:B------:R-:W3:Y:S08]  /*00b0*/  LDC.64 R20, c[0x0][0x388] ;  /* 0x0000e200ff147b82 */ /* 0x000ef00000000a00 */
[----:B------:R-:W4:Y:S01]  /*00c0*/  LDC.64 R16, c[0x0][0x398] ;  /* 0x0000e600ff107b82 */ /* 0x000f220000000a00 */
[----:B0-----:R-:W-:-:S07]  /*00d0*/  IMAD.WIDE R2, R8, 0x4, R6 ;  /* 0x0000000408027825 */ /* 0x001fce00078e0206 */
[----:B------:R-:W0:Y:S01]  /*00e0*/  LDC.64 R14, c[0x0][0x3a0] ;  /* 0x0000e800ff0e7b82 */ /* 0x000e220000000a00 */
[----:B------:R-:W-:Y:S01]  /*00f0*/  IMAD.WIDE R4, R9, 0x4, R6 ;  /* 0x0000000409047825 */ /* 0x000fe200078e0206 */
[----:B-1----:R-:W5:Y:S06]  /*0100*/  LDG.E R2, desc[UR6][R2.64] ;  /* 0x0000000602027981 */ /* 0x002f6c000c1e1900 */
[----:B------:R-:W1:Y:S01]  /*0110*/  LDC.64 R26, c[0x0][0x3b0] ;  /* 0x0000ec00ff1a7b82 */ /* 0x000e620000000a00 */
[----:B------:R-:W5:Y:S02]  /*0120*/  LDG.E R5, desc[UR6][R4.64] ;  /* 0x0000000604057981 */ /* 0x000f64000c1e1900 */
[----:B-----5:R-:W-:-:S04]  /*0130*/  FSETP.GEU.AND P0, PT, R2, R5, PT ;  /* 0x000000050200720b */ /* 0x020fc80003f0e000 */
[----:B------:R-:W-:Y:S02]  /*0140*/  SEL R11, R9, R8, !P0 ;  /* 0x00000008090b7207 */ /* 0x000fe40004000000 */
[----:B------:R-:W-:-:S03]  /*0150*/  SEL R9, R8, R9, !P0 ;  /* 0x0000000908097207 */ /* 0x000fc60004000000 */
[----:B---3--:R-:W-:-:S04]  /*0160*/  IMAD.WIDE R18, R11, 0x4, R20 ;  /* 0x000000040b127825 */ /* 0x008fc800078e0214 */
[----:B------:R-:W-:Y:S01]  /*0170*/  IMAD.WIDE R20, R9, 0x4, R20 ;  /* 0x0000000409147825 */ /* 0x000fe200078e0214 */
[----:B------:R-:W3:Y:S03]  /*0180*/  LDG.E R3, desc[UR6][R18.64] ;  /* 0x0000000612037981 */ /* 0x000ee6000c1e1900 */
[C---:B----4-:R-:W-:Y:S01]  /*0190*/  IMAD.WIDE R24, R11.reuse, 0x4, R16 ;  /* 0x000000040b187825 */ /* 0x050fe200078e0210 */
[----:B------:R4:W3:Y:S04]  /*01a0*/  LDG.E R8, desc[UR6][R20.64] ;  /* 0x0000000614087981 */ /* 0x0008e8000c1e1900 */
[----:B------:R-:W5:Y:S01]  /*01b0*/  LDG.E R5, desc[UR6][R24.64] ;  /* 0x0000000618057981 */ /* 0x000f62000c1e1900 */
[----:B0-----:R-:W-:-:S04]  /*01c0*/  IMAD.WIDE R12, R11, 0x4, R14 ;  /* 0x000000040b0c7825 */ /* 0x001fc800078e020e */
[C---:B------:R-:W-:Y:S02]  /*01d0*/  IMAD.WIDE R22, R9.reuse, 0x4, R16 ;  /* 0x0000000409167825 */ /* 0x040fe400078e0210 */
[----:B------:R-:W5:Y:S01]  /*01e0*/  LDG.E R12, desc[UR6][R12.64] ;  /* 0x000000060c0c7981 */ /* 0x000f62000c1e1900 */
[----:B------:R-:W4:Y:S03]  /*01f0*/  LDC.64 R16, c[0x0][0x3a8] ;  /* 0x0000ea00ff107b82 */ /* 0x000f260000000a00 */
[----:B------:R-:W5:Y:S01]  /*0200*/  LDG.E R22, desc[UR6][R22.64] ;  /* 0x0000000616167981 */ /* 0x000f62000c1e1900 */
[----:B------:R-:W-:-:S05]  /*0210*/  IMAD.WIDE R14, R9, 0x4, R14 ;  /* 0x00000004090e7825 */ /* 0x000fca00078e020e */
[----:B------:R-:W5:Y:S01]  /*0220*/  LDG.E R0, desc[UR6][R14.64] ;  /* 0x000000060e007981 */ /* 0x000f62000c1e1900 */
[----:B-1----:R-:W-:-:S05]  /*0230*/  IMAD.WIDE R26, R11, 0x4, R26 ;  /* 0x000000040b1a7825 */ /* 0x002fca00078e021a */
[----:B------:R0:W5:Y:S01]  /*0240*/  LDG.E R25, desc[UR6][R26.64] ;  /* 0x000000061a197981 */ /* 0x000162000c1e1900 */
[----:B----4-:R-:W-:-:S05]  /*0250*/  IMAD.WIDE R20, R9, 0x4, R16 ;  /* 0x0000000409147825 */ /* 0x010fca00078e0210 */
[----:B------:R1:W4:Y:S01]  /*0260*/  LDG.E R2, desc[UR6][R20.64] ;  /* 0x0000000614027981 */ /* 0x000322000c1e1900 */
[----:B------:R-:W-:-:S04]  /*0270*/  IMAD.WIDE R16, R11, 0x4, R6 ;  /* 0x000000040b107825 */ /* 0x000fc800078e0206 */
[----:B------:R-:W-:Y:S02]  /*0280*/  IMAD.WIDE R18, R9, 0x4, R6 ;  /* 0x0000000409127825 */ /* 0x000fe400078e0206 */
[----:B------:R-:W4:Y:S04]  /*0290*/  LDG.E R7, desc[UR6][R16.64] ;  /* 0x0000000610077981 */ /* 0x000f28000c1e1900 */
[----:B------:R1:W4:Y:S01]  /*02a0*/  LDG.E R4, desc[UR6][R18.64] ;  /* 0x0000000612047981 */ /* 0x000322000c1e1900 */
[----:B--2---:R-:W-:Y:S01]  /*02b0*/  UIMAD UR4, UR5, UR4, URZ ;  /* 0x00000004050472a4 */ /* 0x004fe2000f8e02ff */
[----:B---3--:R-:W-:-:S05]  /*02c0*/  IMAD.IADD R6, R8, 0x1, -R3 ;  /* 0x0000000108067824 */ /* 0x008fca00078e0a03 */
[----:B------:R-:W-:Y:S01]  /*02d0*/  I2FP.F32.S32 R3, R6 ;  /* 0x0000000600037245 */ /* 0x000fe20000201400 */
[----:B-----5:R-:W-:Y:S08]  /*02e0*/  I2F.F64 R8, R5 ;  /* 0x0000000500087312 */ /* 0x020ff00000201c00 */
[----:B------:R-:W1:Y:S01]  /*02f0*/  F2F.F64.F32 R10, R3 ;  /* 0x00000003000a7310 */ /* 0x000e620000201800 */
[----:B------:R-:W-:-:S07]  /*0300*/  I2FP.F32.S32 R24, R22 ;  /* 0x0000001600187245 */ /* 0x000fce0000201400 */
[----:B------:R-:W2:Y:S01]  /*0310*/  I2F.F64 R12, R12 ;  /* 0x0000000c000c7312 */ /* 0x000ea20000201c00 */
[----:B------:R-:W-:Y:S01]  /*0320*/  ISETP.NE.AND P0, PT, R6, -0x1, PT ;  /* 0xffffffff0600780c */ /* 0x000fe20003f05270 */
[----:B0-----:R-:W-:Y:S01]  /*0330*/  FADD R26, -R3, R24 ;  /* 0x00000018031a7221 */ /* 0x001fe20000000100 */
[----:B-1----:R-:W-:-:S05]  /*0340*/  DADD R20, R8, R10 ;  /* 0x0000000008147229 */ /* 0x002fca000000000a */
[----:B------:R-:W0:Y:S03]  /*0350*/  I2F.F64 R14, R0 ;  /* 0x00000000000e7312 */ /* 0x000e260000201c00 */
[----:B------:R-:W-:-:S05]  /*0360*/  DMUL R20, R20, 0.5 ;  /* 0x3fe0000014147828 */ /* 0x000fca0000000000 */
[----:B------:R-:W1:Y:S01]  /*0370*/  F2F.F64.F32 R18, R26 ;  /* 0x0000001a00127310 */ /* 0x000e620000201800 */
[----:B--2---:R-:W-:Y:S01]  /*0380*/  DADD R16, R12, -R10 ;  /* 0x000000000c107229 */ /* 0x004fe2000000080a */
[----:B------:R-:W-:-:S06]  /*0390*/  @!P0 IMAD.IADD R24, R5, 0x1, R0 ;  /* 0x0000000105188824 */ /* 0x000fcc00078e0200 */
[----:B------:R-:W2:Y:S01]  /*03a0*/  I2F.F64 R22, R22 ;  /* 0x0000001600167312 */ /* 0x000ea20000201c00 */
[----:B------:R-:W-:Y:S02]  /*03b0*/  DMUL R16, R16, R20 ;  /* 0x0000001410107228 */ /* 0x000fe40000000000 */
[----:B0-----:R-:W-:-:S05]  /*03c0*/  DADD R10, R10, R14 ;  /* 0x000000000a0a7229 */ /* 0x001fca000000000e */
[----:B------:R-:W0:Y:S01]  /*03d0*/  @!P0 I2F.F64 R20, R24 ;  /* 0x0000001800148312 */ /* 0x000e220000201c00 */
[----:B-1----:R-:W-:Y:S02]  /*03e0*/  DMUL R18, R18, 0.5 ;  /* 0x3fe0000012127828 */ /* 0x002fe40000000000 */
[----:B------:R-:W-:Y:S02]  /*03f0*/  DMUL R8, R8, 0.5 ;  /* 0x3fe0000008087828 */ /* 0x000fe40000000000 */
[----:B--2---:R-:W-:-:S04]  /*0400*/  DMUL R22, R22, 0.5 ;  /* 0x3fe0000016167828 */ /* 0x004fc80000000000 */
[----:B------:R-:W-:Y:S02]  /*0410*/  DMUL R10, R10, R18 ;  /* 0x000000120a0a7228 */ /* 0x000fe40000000000 */
[----:B------:R-:W-:Y:S02]  /*0420*/  DFMA R8, R12, R8, -R16 ;  /* 0x000000080c08722b */ /* 0x000fe40000000810 */
[----:B0-----:R-:W-:-:S04]  /*0430*/  @!P0 DADD R20, R20, -2 ;  /* 0xc000000014148429 */ /* 0x001fc80000000000 */
[----:B------:R-:W-:Y:S02]  /*0440*/  DFMA R22, R14, R22, -R10 ;  /* 0x000000160e16722b */ /* 0x000fe4000000080a */
[----:B------:R-:W-:Y:S01]  /*0450*/  @!P0 F2F.F32.F64 R13, R20 ;  /* 0x00000014000d8310 */ /* 0x000fe20000301000 */
[----:B------:R-:W-:-:S07]  /*0460*/  @P0 IADD3 R0, PT, PT, RZ, -R5, -R0 ;  /* 0x80000005ff000210 */ /* 0x000fce0007ffe800 */
[----:B------:R-:W0:Y:S01]  /*0470*/  F2F.F32.F64 R8, R8 ;  /* 0x0000000800087310 */ /* 0x000e220000301000 */
[----:B----4-:R-:W-:-:S07]  /*0480*/  IMAD.IADD R2, R25, 0x1, -R2 ;  /* 0x0000000119027824 */ /* 0x010fce00078e0a02 */
[----:B------:R-:W1:Y:S01]  /*0490*/  F2F.F32.F64 R22, R22 ;  /* 0x0000001600167310 */ /* 0x000e620000301000 */
[----:B------:R-:W-:Y:S02]  /*04a0*/  @P0 I2FP.F32.S32 R13, R0 ;  /* 0x00000000000d0245 */ /* 0x000fe40000201400 */
[----:B------:R-:W-:Y:S02]  /*04b0*/  I2FP.F32.S32 R11, UR4 ;  /* 0x00000004000b7c45 */ /* 0x000fe40008201400 */
[----:B------:R-:W-:Y:S02]  /*04c0*/  IABS R2, R2 ;  /* 0x0000000200027213 */ /* 0x000fe40000000000 */
[----:B------:R-:W-:Y:S01]  /*04d0*/  ISETP.NE.AND P0, PT, R6, RZ, PT ;  /* 0x000000ff0600720c */ /* 0x000fe20003f05270 */
[----:B------:R-:W2:Y:S01]  /*04e0*/  MUFU.RCP R10, R11 ;  /* 0x0000000b000a7308 */ /* 0x000ea20000001000 */
[----:B0-----:R-:W-:Y:S01]  /*04f0*/  FADD R13, R8, R13 ;  /* 0x0000000d080d7221 */ /* 0x001fe20000000000 */
[----:B------:R-:W-:-:S02]  /*0500*/  FSETP.NEU.AND P1, PT, R7, R4, PT ;  /* 0x000000040700720b */ /* 0x000fc40003f2d000 */
[----:B------:R-:W-:Y:S02]  /*0510*/  FSEL R0, RZ, 1, !P0 ;  /* 0x3f800000ff007808 */ /* 0x000fe40004000000 */
[----:B------:R-:W-:Y:S01]  /*0520*/  I2FP.F32.S32 R2, R2 ;  /* 0x0000000200027245 */ /* 0x000fe20000201400 */
[----:B-1----:R-:W-:Y:S01]  /*0530*/  FADD R22, R22, R13 ;  /* 0x0000000d16167221 */ /* 0x002fe20000000000 */
[----:B------:R-:W-:-:S03]  /*0540*/  FSEL R0, R0, RZ, P1 ;  /* 0x000000ff00007208 */ /* 0x000fc60000800000 */
[----:B------:R-:W-:-:S04]  /*0550*/  FFMA R3, -R3, R2, R22 ;  /* 0x0000000203037223 */ /* 0x000fc80000000116 */
[----:B------:R-:W-:Y:S01]  /*0560*/  FMUL R0, R0, R3 ;  /* 0x0000000300007220 */ /* 0x000fe20000400000 */
[----:B--2---:R-:W-:-:S03]  /*0570*/  FFMA R5, -R11, R10, 1 ;  /* 0x3f8000000b057423 */ /* 0x004fc6000000010a */
[----:B------:R-:W0:Y:S01]  /*0580*/  FCHK P0, R0, R11 ;  /* 0x0000000b00007302 */ /* 0x000e220000000000 */
[----:B------:R-:W-:-:S04]  /*0590*/  FFMA R5, R10, R5, R10 ;  /* 0x000000050a057223 */ /* 0x000fc8000000000a */
[----:B------:R-:W-:-:S04]  /*05a0*/  FFMA R2, R0, R5, RZ ;  /* 0x0000000500027223 */ /* 0x000fc800000000ff */
[----:B------:R-:W-:-:S04]  /*05b0*/  FFMA R3, -R11, R2, R0 ;  /* 0x000000020b037223 */ /* 0x000fc80000000100 */
[----:B------:R-:W-:Y:S01]  /*05c0*/  FFMA R5, R5, R3, R2 ;  /* 0x0000000305057223 */ /* 0x000fe20000000002 */
[----:B0-----:R-:W-:Y:S06]  /*05d0*/  @!P0 BRA `(.L_x_53) ;  /* 0x0000000000088947 */ /* 0x001fec0003800000 */
[----:B------:R-:W-:-:S07]  /*05e0*/  MOV R2, 0x600 ;  /* 0x0000060000027802 */ /* 0x000fce0000000f00 */
[----:B------:R-:W-:Y:S05]  /*05f0*/  CALL.REL.NOINC `($__internal_4_$__cuda_sm3x_div_rn_noftz_f32_slowpath) ;  /* 0x00000000000c7944 */ /* 0x000fea0003c00000 */
.L_x_53:
[----:B------:R-:W0:Y:S02]  /*0600*/  LDC.64 R2, c[0x0][0x380] ;  /* 0x0000e000ff027b82 */ /* 0x000e240000000a00 */
[----:B0-----:R-:W-:Y:S01]  /*0610*/  REDG.E.ADD.F32.FTZ.RN.STRONG.GPU desc[UR6][R2.64], R5 ;  /* 0x00000005020079a6 */ /* 0x001fe2000c12f306 */
[----:B------:R-:W-:Y:S05]  /*0620*/  EXIT ;  /* 0x000000000000794d */ /* 0x000fea0003800000 */
        .weak           $__internal_4_$__cuda_sm3x_div_rn_noftz_f32_slowpath
        .type           $__internal_4_$__cuda_sm3x_div_rn_noftz_f32_slowpath,@function
        .size           $__internal_4_$__cuda_sm3x_div_rn_noftz_f32_slowpath,(.L_x_67 - $__internal_4_$__cuda_sm3x_div_rn_noftz_f32_slowpath)
$__internal_4_$__cuda_sm3x_div_rn_noftz_f32_slowpath:
[----:B------:R-:W-:Y:S01]  /*0630*/  SHF.R.U32.HI R4, RZ, 0x17, R11 ;  /* 0x00000017ff047819 */ /* 0x000fe2000001160b */
[--C-:B------:R-:W-:Y:S01]  /*0640*/  IMAD.MOV.U32 R5, RZ, RZ, R0.reuse ;  /* 0x000000ffff057224 */ /* 0x100fe200078e0000 */
        /* <DEDUP_REMOVED lines=9> */
[----:B------:R-:W-:Y:S01]  /*06e0*/  FSETP.GTU.FTZ.AND P0, PT, |R0|, +INF , PT ;  /* 0x7f8000000000780b */ /* 0x000fe20003f1c200 */
[----:B------:R-:W-:Y:S01]  /*06f0*/  IMAD.MOV.U32 R3, RZ, RZ, R11 ;  /* 0x000000ffff037224 */ /* 0x000fe200078e000b */
        /* <DEDUP_REMOVED lines=20> */
[----:B------:R-:W-:Y:S02]  /*0840*/  @!P1 FFMA R11, R3, 1.84467440737095516160e+19, RZ ;  /* 0x5f800000030b9823 */ /* 0x000fe400000000ff */
[----:B------:R-:W-:-:S07]  /*0850*/  @!P1 VIADD R6, R6, 0x40 ;  /* 0x0000004006069836 */ /* 0x000fce0000000000 */
.L_x_54:
[----:B------:R-:W-:Y:S01]  /*0860*/  LEA R0, R4, 0xc0800000, 0x17 ;  /* 0xc080000004007811 */ /* 0x000fe200078eb8ff */
[----:B------:R-:W-:-:S04]  /*0870*/  VIADD R3, R8, 0xffffff81 ;  /* 0xffffff8108037836 */ /* 0x000fc80000000000 */
[----:B------:R-:W-:Y:S02]  /*0880*/  IMAD.IADD R11, R11, 0x1, -R0 ;  /* 0x000000010b0b7824 */ /* 0x000fe400078e0a00 */
[C---:B------:R-:W-:Y:S01]  /*0890*/  IMAD R0, R3.reuse, -0x800000, R5 ;  /* 0xff80000003007824 */ /* 0x040fe200078e0205 */
[----:B------:R-:W-:Y:S01]  /*08a0*/  IADD3 R3, PT, PT, R3, 0x7f, -R4 ;  /* 0x0000007f03037810 */ /* 0x000fe20007ffe804 */
[----:B------:R-:W0:Y:S01]  /*08b0*/  MUFU.RCP R7, R11 ;  /* 0x0000000b00077308 */ /* 0x000e220000001000 */
[----:B------:R-:W-:-:S03]  /*08c0*/  FADD.FTZ R9, -R11, -RZ ;  /* 0x800000ff0b097221 */ /* 0x000fc60000010100 */
[----:B------:R-:W-:Y:S02]  /*08d0*/  IMAD.IADD R3, R3, 0x1, R6 ;  /* 0x0000000103037824 */ /* 0x000fe400078e0206 */
        /* <DEDUP_REMOVED lines=21> */
[-CC-:B------:R-:W-:Y:S01]  /*0a30*/  FFMA.RM R3, R10, R8.reuse, R7.reuse ;  /* 0x000000080a037223 */ /* 0x180fe20000004007 */
[C---:B------:R-:W-:Y:S02]  /*0a40*/  ISETP.NE.AND P2, PT, R6.reuse, RZ, PT ;  /* 0x000000ff0600720c */ /* 0x040fe40003f45270 */
[----:B------:R-:W-:Y:S02]  /*0a50*/  ISETP.NE.AND P1, PT, R6, RZ, PT ;  /* 0x000000ff0600720c */ /* 0x000fe40003f25270 */
[----:B------:R-:W-:Y:S01]  /*0a60*/  LOP3.LUT R4, R0, 0x7fffff, RZ, 0xc0, !PT ;  /* 0x007fffff00047812 */ /* 0x000fe200078ec0ff */
[----:B------:R-:W-:Y:S01]  /*0a70*/  FFMA.RP R0, R10, R8, R7 ;  /* 0x000000080a007223 */ /* 0x000fe20000008007 */
[----:B------:R-:W-:Y:S02]  /*0a80*/  VIADD R7, R6, 0x20 ;  /* 0x0000002006077836 */ /* 0x000fe40000000000 */
[----:B------:R-:W-:Y:S01]  /*0a90*/  LOP3.LUT R4, R4, 0x800000, RZ, 0xfc, !PT ;  /* 0x0080000004047812 */ /* 0x000fe200078efcff */
[----:B------:R-:W-:Y:S01]  /*0aa0*/  IMAD.MOV R6, RZ, RZ, -R6 ;  /* 0x000000ffff067224 */ /* 0x000fe200078e0a06 */
[----:B------:R-:W-:-:S02]  /*0ab0*/  FSETP.NEU.FTZ.AND P0, PT, R0, R3, PT ;  /* 0x000000030000720b */ /* 0x000fc40003f1d000 */
[----:B------:R-:W-:Y:S02]  /*0ac0*/  SHF.L.U32 R7, R4, R7, RZ ;  /* 0x0000000704077219 */ /* 0x000fe400000006ff */
[----:B------:R-:W-:Y:S02]  /*0ad0*/  SEL R3, R6, RZ, P2 ;  /* 0x000000ff06037207 */ /* 0x000fe40001000000 */
[----:B------:R-:W-:Y:S02]  /*0ae0*/  ISETP.NE.AND P1, PT, R7, RZ, P1 ;  /* 0x000000ff0700720c */ /* 0x000fe40000f25270 */
[----:B------:R-:W-:Y:S02]  /*0af0*/  SHF.R.U32.HI R3, RZ, R3, R4 ;  /* 0x00000003ff037219 */ /* 0x000fe40000011604 */
[----:B------:R-:W-:Y:S02]  /*0b00*/  PLOP3.LUT P0, PT, P0, P1, PT, 0xf8, 0x8f ;  /* 0x00000000008f781c */ /* 0x000fe40000703f70 */
[----:B------:R-:W-:-:S02]  /*0b10*/  SHF.R.U32.HI R7, RZ, 0x1, R3 ;  /* 0x00000001ff077819 */ /* 0x000fc40000011603 */
[----:B------:R-:W-:-:S04]  /*0b20*/  SEL R0, RZ, 0x1, !P0 ;  /* 0x00000001ff007807 */ /* 0x000fc80004000000 */
[----:B------:R-:W-:-:S04]  /*0b30*/  LOP3.LUT R0, R0, 0x1, R7, 0xf8, !PT ;  /* 0x0000000100007812 */ /* 0x000fc800078ef807 */
[----:B------:R-:W-:-:S05]  /*0b40*/  LOP3.LUT R0, R0, R3, RZ, 0xc0, !PT ;  /* 0x0000000300007212 */ /* 0x000fca00078ec0ff */
[----:B------:R-:W-:-:S05]  /*0b50*/  IMAD.IADD R0, R7, 0x1, R0 ;  /* 0x0000000107007824 */ /* 0x000fca00078e0200 */
[----:B------:R-:W-:Y:S01]  /*0b60*/  LOP3.LUT R5, R0, R5, RZ, 0xfc, !PT ;  /* 0x0000000500057212 */ /* 0x000fe200078efcff */
[----:B------:R-:W-:Y:S06]  /*0b70*/  BRA `(.L_x_61) ;  /* 0x0000000000347947 */ /* 0x000fec0003800000 */
.L_x_60:
[----:B------:R-:W-:-:S04]  /*0b80*/  LOP3.LUT R5, R5, 0x80000000, RZ, 0xc0, !PT ;  /* 0x8000000005057812 */ /* 0x000fc800078ec0ff */
[----:B------:R-:W-:Y:S01]  /*0b90*/  LOP3.LUT R5, R5, 0x7f800000, RZ, 0xfc, !PT ;  /* 0x7f80000005057812 */ /* 0x000fe200078efcff */
[----:B------:R-:W-:Y:S06]  /*0ba0*/  BRA `(.L_x_61) ;  /* 0x0000000000287947 */ /* 0x000fec0003800000 */
.L_x_59:
[----:B------:R-:W-:Y:S01]  /*0bb0*/  IMAD R5, R3, 0x800000, R5 ;  /* 0x0080000003057824 */ /* 0x000fe200078e0205 */
[----:B------:R-:W-:Y:S06]  /*0bc0*/  BRA `(.L_x_61) ;  /* 0x0000000000207947 */ /* 0x000fec0003800000 */
.L_x_58:
[----:B------:R-:W-:-:S04]  /*0bd0*/  LOP3.LUT R5, R11, 0x80000000, R5, 0x48, !PT ;  /* 0x800000000b057812 */ /* 0x000fc800078e4805 */
[----:B------:R-:W-:Y:S01]  /*0be0*/  LOP3.LUT R5, R5, 0x7f800000, RZ, 0xfc, !PT ;  /* 0x7f80000005057812 */ /* 0x000fe200078efcff */
[----:B------:R-:W-:Y:S06]  /*0bf0*/  BRA `(.L_x_61) ;  /* 0x0000000000147947 */ /* 0x000fec0003800000 */
.L_x_57:
[----:B------:R-:W-:Y:S01]  /*0c00*/  LOP3.LUT R5, R11, 0x80000000, R5, 0x48, !PT ;  /* 0x800000000b057812 */ /* 0x000fe200078e4805 */
[----:B------:R-:W-:Y:S06]  /*0c10*/  BRA `(.L_x_61) ;  /* 0x00000000000c7947 */ /* 0x000fec0003800000 */
.L_x_56:
[----:B------:R-:W0:Y:S01]  /*0c20*/  MUFU.RSQ R5, -QNAN ;  /* 0xffc0000000057908 */ /* 0x000e220000001400 */
[----:B------:R-:W-:Y:S05]  /*0c30*/  BRA `(.L_x_61) ;  /* 0x0000000000047947 */ /* 0x000fea0003800000 */
.L_x_55:
[----:B------:R-:W-:-:S07]  /*0c40*/  FADD.FTZ R5, R0, R3 ;  /* 0x0000000300057221 */ /* 0x000fce0000010000 */
.L_x_61:
[----:B------:R-:W-:-:S04]  /*0c50*/  IMAD.MOV.U32 R3, RZ, RZ, 0x0 ;  /* 0x00000000ff037424 */ /* 0x000fc800078e00ff */
[----:B0-----:R-:W-:Y:S05]  /*0c60*/  RET.REL.NODEC R2 `(_Z22deltaauc_exact_wrapperPfPKiPKfS1_S1_S1_S1_iiii) ;  /* 0xfffffff002e47950 */ /* 0x001fea0003c3ffff */
.L_x_62:
        /* <DEDUP_REMOVED lines=9> */
.L_x_67:


//--------------------- .nv.shared.reserved.0     --------------------------
	.section	.nv.shared.reserved.0,"aw",@nobits
	.weak		__nv_reservedSMEM_offset_0_alias
	.size		__nv_reservedSMEM_offset_0_alias, 0, 64
	.other		__nv_reservedSMEM_offset_0_alias,@"STO_CUDA_RESERVED_SHARED STV_DEFAULT"
__nv_reservedSMEM_offset_0_alias:
	.zero		0
	.zero		64


//--------------------- .nv.constant0._Z40sigmoid_pairwise_grad_hess_auc_exact_gpuiPfS_PKiPKfS1_S1_S1_S1_ii --------------------------
	.section	.nv.constant0._Z40sigmoid_pairwise_grad_hess_auc_exact_gpuiPfS_PKiPKfS1_S1_S1_S1_ii,"a",@progbits
	.sectionflags	@""
	.align	4
.nv.constant0._Z40sigmoid_pairwise_grad_hess_auc_exact_gpuiPfS_PKiPKfS1_S1_S1_S1_ii:
	.zero		976


//--------------------- .nv.constant0._Z35sigmoid_pairwise_loss_auc_exact_gpuiPfPKiPKfS1_S1_S1_S1_ii --------------------------
	.section	.nv.constant0._Z35sigmoid_pairwise_loss_auc_exact_gpuiPfPKiPKfS1_S1_S1_S1_ii,"a",@progbits
	.sectionflags	@""
	.align	4
.nv.constant0._Z35sigmoid_pairwise_loss_auc_exact_gpuiPfPKiPKfS1_S1_S1_S1_ii:
	.zero		968


//--------------------- .nv.constant0._Z22deltaauc_exact_wrapperPfPKiPKfS1_S1_S1_S1_iiii --------------------------
	.section	.nv.constant0._Z22deltaauc_exact_wrapperPfPKiPKfS1_S1_S1_S1_iiii,"a",@progbits
	.sectionflags	@""
	.align	4
.nv.constant0._Z22deltaauc_exact_wrapperPfPKiPKfS1_S1_S1_S1_iiii:
	.zero		968


//--------------------- SYMBOLS --------------------------

	.type		.nv.reservedSmem.offset0,@object
	.size		.nv.reservedSmem.offset0,0x4
